//
// Generated by NVIDIA NVVM Compiler
//
// Compiler Build ID: CL-36424714
// Cuda compilation tools, release 13.0, V13.0.88
// Based on NVVM 20.0.0
//

.version 9.0
.target sm_100
.address_size 64

	// .globl	_Z20no_1e_tmpE_cs_kerneliiiPdS_S_S_S_S_

.visible .entry _Z20no_1e_tmpE_cs_kerneliiiPdS_S_S_S_S_(
	.param .u32 _Z20no_1e_tmpE_cs_kerneliiiPdS_S_S_S_S__param_0,
	.param .u32 _Z20no_1e_tmpE_cs_kerneliiiPdS_S_S_S_S__param_1,
	.param .u32 _Z20no_1e_tmpE_cs_kerneliiiPdS_S_S_S_S__param_2,
	.param .u64 .ptr .align 1 _Z20no_1e_tmpE_cs_kerneliiiPdS_S_S_S_S__param_3,
	.param .u64 .ptr .align 1 _Z20no_1e_tmpE_cs_kerneliiiPdS_S_S_S_S__param_4,
	.param .u64 .ptr .align 1 _Z20no_1e_tmpE_cs_kerneliiiPdS_S_S_S_S__param_5,
	.param .u64 .ptr .align 1 _Z20no_1e_tmpE_cs_kerneliiiPdS_S_S_S_S__param_6,
	.param .u64 .ptr .align 1 _Z20no_1e_tmpE_cs_kerneliiiPdS_S_S_S_S__param_7,
	.param .u64 .ptr .align 1 _Z20no_1e_tmpE_cs_kerneliiiPdS_S_S_S_S__param_8
)
{
	.reg .pred 	%p<19>;
	.reg .b32 	%r<90>;
	.reg .b64 	%rd<171>;
	.reg .b64 	%fd<184>;

	ld.param.u32 	%r36, [_Z20no_1e_tmpE_cs_kerneliiiPdS_S_S_S_S__param_0];
	ld.param.u32 	%r37, [_Z20no_1e_tmpE_cs_kerneliiiPdS_S_S_S_S__param_1];
	ld.param.u32 	%r38, [_Z20no_1e_tmpE_cs_kerneliiiPdS_S_S_S_S__param_2];
	ld.param.u64 	%rd12, [_Z20no_1e_tmpE_cs_kerneliiiPdS_S_S_S_S__param_4];
	ld.param.u64 	%rd13, [_Z20no_1e_tmpE_cs_kerneliiiPdS_S_S_S_S__param_5];
	ld.param.u64 	%rd10, [_Z20no_1e_tmpE_cs_kerneliiiPdS_S_S_S_S__param_7];
	ld.param.u64 	%rd11, [_Z20no_1e_tmpE_cs_kerneliiiPdS_S_S_S_S__param_8];
	cvta.to.global.u64 	%rd1, %rd13;
	cvta.to.global.u64 	%rd2, %rd11;
	cvta.to.global.u64 	%rd3, %rd10;
	cvta.to.global.u64 	%rd4, %rd12;
	mov.u32 	%r39, %ctaid.x;
	mov.u32 	%r40, %ntid.x;
	mov.u32 	%r41, %tid.x;
	mad.lo.s32 	%r78, %r39, %r40, %r41;
	mul.lo.s32 	%r2, %r36, 3;
	mul.lo.s32 	%r3, %r2, %r37;
	mul.lo.s32 	%r4, %r36, 5;
	setp.ge.s32 	%p1, %r78, %r36;
	@%p1 bra 	$L__BB0_27;
	ld.param.u32 	%r73, [_Z20no_1e_tmpE_cs_kerneliiiPdS_S_S_S_S__param_1];
	setp.lt.s32 	%p2, %r73, 1;
	@%p2 bra 	$L__BB0_27;
	setp.lt.s32 	%p3, %r38, 1;
	@%p3 bra 	$L__BB0_17;
	ld.param.u32 	%r76, [_Z20no_1e_tmpE_cs_kerneliiiPdS_S_S_S_S__param_1];
	and.b32  	%r5, %r38, 2147483644;
	mul.lo.s32 	%r6, %r36, 12;
	mul.lo.s32 	%r7, %r6, %r76;
	mul.wide.s32 	%rd5, %r36, 8;
$L__BB0_4:
	ld.param.u64 	%rd168, [_Z20no_1e_tmpE_cs_kerneliiiPdS_S_S_S_S__param_6];
	ld.param.u64 	%rd166, [_Z20no_1e_tmpE_cs_kerneliiiPdS_S_S_S_S__param_3];
	cvta.to.global.u64 	%rd93, %rd166;
	mul.wide.s32 	%rd94, %r78, 8;
	add.s64 	%rd95, %rd93, %rd94;
	ld.global.f64 	%fd1, [%rd95];
	cvta.to.global.u64 	%rd96, %rd168;
	add.s64 	%rd97, %rd96, %rd94;
	ld.global.f64 	%fd2, [%rd97];
	add.s64 	%rd98, %rd97, %rd5;
	ld.global.f64 	%fd3, [%rd98];
	add.s64 	%rd99, %rd98, %rd5;
	ld.global.f64 	%fd4, [%rd99];
	mov.b32 	%r79, 0;
$L__BB0_5:
	ld.param.u64 	%rd170, [_Z20no_1e_tmpE_cs_kerneliiiPdS_S_S_S_S__param_8];
	ld.param.u64 	%rd169, [_Z20no_1e_tmpE_cs_kerneliiiPdS_S_S_S_S__param_7];
	mul.lo.s32 	%r57, %r79, %r36;
	add.s32 	%r58, %r57, %r78;
	mul.wide.s32 	%rd100, %r58, 8;
	add.s64 	%rd101, %rd4, %rd100;
	ld.global.f64 	%fd84, [%rd101];
	mad.lo.s32 	%r10, %r79, %r2, %r78;
	mad.lo.s32 	%r59, %r57, 5, %r78;
	cvta.to.global.u64 	%rd102, %rd169;
	mul.wide.s32 	%rd103, %r10, 8;
	add.s64 	%rd104, %rd102, %rd103;
	ld.global.f64 	%fd85, [%rd104];
	add.s64 	%rd105, %rd104, %rd5;
	ld.global.f64 	%fd86, [%rd105];
	add.s64 	%rd106, %rd105, %rd5;
	ld.global.f64 	%fd87, [%rd106];
	mul.f64 	%fd88, %fd1, %fd84;
	cvta.to.global.u64 	%rd107, %rd170;
	mul.wide.s32 	%rd108, %r59, 8;
	add.s64 	%rd109, %rd107, %rd108;
	st.global.f64 	[%rd109], %fd88;
	mul.f64 	%fd89, %fd3, %fd86;
	fma.rn.f64 	%fd90, %fd2, %fd85, %fd89;
	fma.rn.f64 	%fd91, %fd4, %fd87, %fd90;
	mul.f64 	%fd92, %fd91, 0dC000000000000000;
	add.s64 	%rd6, %rd109, %rd5;
	st.global.f64 	[%rd6], %fd92;
	add.s64 	%rd110, %rd6, %rd5;
	st.global.f64 	[%rd110], %fd85;
	add.s64 	%rd111, %rd110, %rd5;
	st.global.f64 	[%rd111], %fd86;
	add.s64 	%rd112, %rd111, %rd5;
	st.global.f64 	[%rd112], %fd87;
	ld.global.f64 	%fd183, [%rd6];
	mov.b32 	%r80, 0;
$L__BB0_6:
	setp.lt.u32 	%p10, %r38, 4;
	mad.lo.s32 	%r61, %r80, %r36, %r78;
	mul.wide.s32 	%rd113, %r61, 8;
	add.s64 	%rd114, %rd4, %rd113;
	ld.global.f64 	%fd94, [%rd114];
	mul.f64 	%fd7, %fd1, %fd94;
	mad.lo.s32 	%r82, %r80, %r3, %r78;
	mov.b32 	%r85, 0;
	@%p10 bra 	$L__BB0_9;
	and.b32  	%r62, %r38, 2147483644;
	neg.s32 	%r83, %r62;
	mov.u32 	%r81, %r10;
$L__BB0_8:
	.pragma "nounroll";
	mul.wide.s32 	%rd115, %r81, 8;
	add.s64 	%rd116, %rd1, %rd115;
	ld.global.f64 	%fd95, [%rd116];
	mul.f64 	%fd96, %fd7, %fd95;
	mul.wide.s32 	%rd117, %r82, 8;
	add.s64 	%rd118, %rd1, %rd117;
	ld.global.f64 	%fd97, [%rd118];
	fma.rn.f64 	%fd98, %fd96, %fd97, %fd183;
	st.global.f64 	[%rd6], %fd98;
	add.s64 	%rd119, %rd116, %rd5;
	ld.global.f64 	%fd99, [%rd119];
	mul.f64 	%fd100, %fd7, %fd99;
	add.s64 	%rd120, %rd118, %rd5;
	ld.global.f64 	%fd101, [%rd120];
	fma.rn.f64 	%fd102, %fd100, %fd101, %fd98;
	st.global.f64 	[%rd6], %fd102;
	add.s64 	%rd121, %rd119, %rd5;
	ld.global.f64 	%fd103, [%rd121];
	mul.f64 	%fd104, %fd7, %fd103;
	add.s64 	%rd122, %rd120, %rd5;
	ld.global.f64 	%fd105, [%rd122];
	fma.rn.f64 	%fd106, %fd104, %fd105, %fd102;
	st.global.f64 	[%rd6], %fd106;
	mul.wide.s32 	%rd123, %r3, 8;
	add.s64 	%rd124, %rd116, %rd123;
	ld.global.f64 	%fd107, [%rd124];
	mul.f64 	%fd108, %fd7, %fd107;
	add.s64 	%rd125, %rd122, %rd5;
	ld.global.f64 	%fd109, [%rd125];
	fma.rn.f64 	%fd110, %fd108, %fd109, %fd106;
	st.global.f64 	[%rd6], %fd110;
	add.s64 	%rd126, %rd124, %rd5;
	ld.global.f64 	%fd111, [%rd126];
	mul.f64 	%fd112, %fd7, %fd111;
	add.s64 	%rd127, %rd125, %rd5;
	ld.global.f64 	%fd113, [%rd127];
	fma.rn.f64 	%fd114, %fd112, %fd113, %fd110;
	st.global.f64 	[%rd6], %fd114;
	add.s64 	%rd128, %rd126, %rd5;
	ld.global.f64 	%fd115, [%rd128];
	mul.f64 	%fd116, %fd7, %fd115;
	add.s64 	%rd129, %rd127, %rd5;
	ld.global.f64 	%fd117, [%rd129];
	fma.rn.f64 	%fd118, %fd116, %fd117, %fd114;
	st.global.f64 	[%rd6], %fd118;
	add.s64 	%rd130, %rd124, %rd123;
	ld.global.f64 	%fd119, [%rd130];
	mul.f64 	%fd120, %fd7, %fd119;
	add.s64 	%rd131, %rd129, %rd5;
	ld.global.f64 	%fd121, [%rd131];
	fma.rn.f64 	%fd122, %fd120, %fd121, %fd118;
	st.global.f64 	[%rd6], %fd122;
	add.s64 	%rd132, %rd130, %rd5;
	ld.global.f64 	%fd123, [%rd132];
	mul.f64 	%fd124, %fd7, %fd123;
	add.s64 	%rd133, %rd131, %rd5;
	ld.global.f64 	%fd125, [%rd133];
	fma.rn.f64 	%fd126, %fd124, %fd125, %fd122;
	st.global.f64 	[%rd6], %fd126;
	add.s64 	%rd134, %rd132, %rd5;
	ld.global.f64 	%fd127, [%rd134];
	mul.f64 	%fd128, %fd7, %fd127;
	add.s64 	%rd135, %rd133, %rd5;
	ld.global.f64 	%fd129, [%rd135];
	fma.rn.f64 	%fd130, %fd128, %fd129, %fd126;
	st.global.f64 	[%rd6], %fd130;
	add.s64 	%rd136, %rd130, %rd123;
	ld.global.f64 	%fd131, [%rd136];
	mul.f64 	%fd132, %fd7, %fd131;
	add.s64 	%rd137, %rd135, %rd5;
	ld.global.f64 	%fd133, [%rd137];
	fma.rn.f64 	%fd134, %fd132, %fd133, %fd130;
	st.global.f64 	[%rd6], %fd134;
	add.s64 	%rd138, %rd136, %rd5;
	ld.global.f64 	%fd135, [%rd138];
	mul.f64 	%fd136, %fd7, %fd135;
	add.s64 	%rd139, %rd137, %rd5;
	ld.global.f64 	%fd137, [%rd139];
	fma.rn.f64 	%fd138, %fd136, %fd137, %fd134;
	st.global.f64 	[%rd6], %fd138;
	add.s64 	%rd140, %rd138, %rd5;
	ld.global.f64 	%fd139, [%rd140];
	mul.f64 	%fd140, %fd7, %fd139;
	add.s64 	%rd141, %rd139, %rd5;
	ld.global.f64 	%fd141, [%rd141];
	fma.rn.f64 	%fd183, %fd140, %fd141, %fd138;
	st.global.f64 	[%rd6], %fd183;
	add.s32 	%r83, %r83, 4;
	add.s32 	%r82, %r82, %r6;
	add.s32 	%r81, %r81, %r7;
	setp.ne.s32 	%p11, %r83, 0;
	mov.u32 	%r85, %r5;
	@%p11 bra 	$L__BB0_8;
$L__BB0_9:
	and.b32  	%r63, %r38, 3;
	setp.eq.s32 	%p12, %r63, 0;
	@%p12 bra 	$L__BB0_14;
	setp.eq.s32 	%p13, %r63, 1;
	@%p13 bra 	$L__BB0_12;
	mad.lo.s32 	%r64, %r85, %r3, %r10;
	mad.lo.s32 	%r65, %r80, %r3, %r78;
	mad.lo.s32 	%r66, %r85, %r2, %r65;
	mul.wide.s32 	%rd142, %r64, 8;
	add.s64 	%rd143, %rd1, %rd142;
	ld.global.f64 	%fd143, [%rd143];
	mul.f64 	%fd144, %fd7, %fd143;
	mul.wide.s32 	%rd144, %r66, 8;
	add.s64 	%rd145, %rd1, %rd144;
	ld.global.f64 	%fd145, [%rd145];
	fma.rn.f64 	%fd146, %fd144, %fd145, %fd183;
	st.global.f64 	[%rd6], %fd146;
	add.s64 	%rd146, %rd143, %rd5;
	ld.global.f64 	%fd147, [%rd146];
	mul.f64 	%fd148, %fd7, %fd147;
	add.s64 	%rd147, %rd145, %rd5;
	ld.global.f64 	%fd149, [%rd147];
	fma.rn.f64 	%fd150, %fd148, %fd149, %fd146;
	st.global.f64 	[%rd6], %fd150;
	add.s64 	%rd148, %rd146, %rd5;
	ld.global.f64 	%fd151, [%rd148];
	mul.f64 	%fd152, %fd7, %fd151;
	add.s64 	%rd149, %rd147, %rd5;
	ld.global.f64 	%fd153, [%rd149];
	fma.rn.f64 	%fd154, %fd152, %fd153, %fd150;
	st.global.f64 	[%rd6], %fd154;
	mul.wide.s32 	%rd150, %r3, 8;
	add.s64 	%rd151, %rd143, %rd150;
	ld.global.f64 	%fd155, [%rd151];
	mul.f64 	%fd156, %fd7, %fd155;
	add.s64 	%rd152, %rd149, %rd5;
	ld.global.f64 	%fd157, [%rd152];
	fma.rn.f64 	%fd158, %fd156, %fd157, %fd154;
	st.global.f64 	[%rd6], %fd158;
	add.s64 	%rd153, %rd151, %rd5;
	ld.global.f64 	%fd159, [%rd153];
	mul.f64 	%fd160, %fd7, %fd159;
	add.s64 	%rd154, %rd152, %rd5;
	ld.global.f64 	%fd161, [%rd154];
	fma.rn.f64 	%fd162, %fd160, %fd161, %fd158;
	st.global.f64 	[%rd6], %fd162;
	add.s64 	%rd155, %rd153, %rd5;
	ld.global.f64 	%fd163, [%rd155];
	mul.f64 	%fd164, %fd7, %fd163;
	add.s64 	%rd156, %rd154, %rd5;
	ld.global.f64 	%fd165, [%rd156];
	fma.rn.f64 	%fd183, %fd164, %fd165, %fd162;
	st.global.f64 	[%rd6], %fd183;
	add.s32 	%r85, %r85, 2;
$L__BB0_12:
	and.b32  	%r67, %r38, 1;
	setp.eq.b32 	%p14, %r67, 1;
	not.pred 	%p15, %p14;
	@%p15 bra 	$L__BB0_14;
	mad.lo.s32 	%r68, %r85, %r3, %r10;
	mad.lo.s32 	%r69, %r80, %r3, %r78;
	mad.lo.s32 	%r70, %r85, %r2, %r69;
	mul.wide.s32 	%rd157, %r68, 8;
	add.s64 	%rd158, %rd1, %rd157;
	ld.global.f64 	%fd166, [%rd158];
	mul.f64 	%fd167, %fd7, %fd166;
	mul.wide.s32 	%rd159, %r70, 8;
	add.s64 	%rd160, %rd1, %rd159;
	ld.global.f64 	%fd168, [%rd160];
	fma.rn.f64 	%fd169, %fd167, %fd168, %fd183;
	st.global.f64 	[%rd6], %fd169;
	add.s64 	%rd161, %rd158, %rd5;
	ld.global.f64 	%fd170, [%rd161];
	mul.f64 	%fd171, %fd7, %fd170;
	add.s64 	%rd162, %rd160, %rd5;
	ld.global.f64 	%fd172, [%rd162];
	fma.rn.f64 	%fd173, %fd171, %fd172, %fd169;
	st.global.f64 	[%rd6], %fd173;
	add.s64 	%rd163, %rd161, %rd5;
	ld.global.f64 	%fd174, [%rd163];
	mul.f64 	%fd175, %fd7, %fd174;
	add.s64 	%rd164, %rd162, %rd5;
	ld.global.f64 	%fd176, [%rd164];
	fma.rn.f64 	%fd183, %fd175, %fd176, %fd173;
	st.global.f64 	[%rd6], %fd183;
$L__BB0_14:
	add.s32 	%r80, %r80, 1;
	setp.ne.s32 	%p16, %r80, %r38;
	@%p16 bra 	$L__BB0_6;
	ld.param.u32 	%r77, [_Z20no_1e_tmpE_cs_kerneliiiPdS_S_S_S_S__param_1];
	add.s32 	%r79, %r79, 1;
	setp.ne.s32 	%p17, %r79, %r77;
	@%p17 bra 	$L__BB0_5;
	mov.u32 	%r71, %ntid.x;
	mov.u32 	%r72, %nctaid.x;
	mad.lo.s32 	%r78, %r71, %r72, %r78;
	setp.lt.s32 	%p18, %r78, %r36;
	@%p18 bra 	$L__BB0_4;
	bra.uni 	$L__BB0_27;
$L__BB0_17:
	ld.param.u32 	%r74, [_Z20no_1e_tmpE_cs_kerneliiiPdS_S_S_S_S__param_1];
	and.b32  	%r26, %r74, 3;
	and.b32  	%r27, %r74, 2147483644;
	and.b32  	%r28, %r74, 1;
	mul.wide.s32 	%rd7, %r36, 8;
$L__BB0_18:
	ld.param.u64 	%rd167, [_Z20no_1e_tmpE_cs_kerneliiiPdS_S_S_S_S__param_6];
	ld.param.u64 	%rd165, [_Z20no_1e_tmpE_cs_kerneliiiPdS_S_S_S_S__param_3];
	ld.param.u32 	%r75, [_Z20no_1e_tmpE_cs_kerneliiiPdS_S_S_S_S__param_1];
	setp.lt.u32 	%p4, %r75, 4;
	cvta.to.global.u64 	%rd14, %rd165;
	mul.wide.s32 	%rd15, %r78, 8;
	add.s64 	%rd16, %rd14, %rd15;
	ld.global.f64 	%fd17, [%rd16];
	cvta.to.global.u64 	%rd17, %rd167;
	add.s64 	%rd18, %rd17, %rd15;
	ld.global.f64 	%fd18, [%rd18];
	add.s64 	%rd19, %rd18, %rd7;
	ld.global.f64 	%fd19, [%rd19];
	add.s64 	%rd20, %rd19, %rd7;
	ld.global.f64 	%fd20, [%rd20];
	mov.b32 	%r89, 0;
	@%p4 bra 	$L__BB0_21;
	mov.b32 	%r87, 0;
$L__BB0_20:
	.pragma "nounroll";
	mad.lo.s32 	%r44, %r87, %r36, %r78;
	mul.wide.s32 	%rd21, %r44, 8;
	add.s64 	%rd22, %rd4, %rd21;
	ld.global.f64 	%fd21, [%rd22];
	mad.lo.s32 	%r45, %r87, %r2, %r78;
	mad.lo.s32 	%r46, %r4, %r87, %r78;
	mul.wide.s32 	%rd23, %r45, 8;
	add.s64 	%rd24, %rd3, %rd23;
	ld.global.f64 	%fd22, [%rd24];
	add.s64 	%rd25, %rd24, %rd7;
	ld.global.f64 	%fd23, [%rd25];
	add.s64 	%rd26, %rd25, %rd7;
	ld.global.f64 	%fd24, [%rd26];
	mul.f64 	%fd25, %fd17, %fd21;
	mul.wide.s32 	%rd27, %r46, 8;
	add.s64 	%rd28, %rd2, %rd27;
	st.global.f64 	[%rd28], %fd25;
	mul.f64 	%fd26, %fd19, %fd23;
	fma.rn.f64 	%fd27, %fd18, %fd22, %fd26;
	fma.rn.f64 	%fd28, %fd20, %fd24, %fd27;
	mul.f64 	%fd29, %fd28, 0dC000000000000000;
	add.s64 	%rd29, %rd28, %rd7;
	st.global.f64 	[%rd29], %fd29;
	add.s64 	%rd30, %rd29, %rd7;
	st.global.f64 	[%rd30], %fd22;
	add.s64 	%rd31, %rd30, %rd7;
	st.global.f64 	[%rd31], %fd23;
	add.s64 	%rd32, %rd31, %rd7;
	st.global.f64 	[%rd32], %fd24;
	add.s64 	%rd33, %rd22, %rd7;
	ld.global.f64 	%fd30, [%rd33];
	add.s64 	%rd34, %rd26, %rd7;
	ld.global.f64 	%fd31, [%rd34];
	add.s64 	%rd35, %rd34, %rd7;
	ld.global.f64 	%fd32, [%rd35];
	add.s64 	%rd36, %rd35, %rd7;
	ld.global.f64 	%fd33, [%rd36];
	mul.f64 	%fd34, %fd17, %fd30;
	add.s64 	%rd37, %rd32, %rd7;
	st.global.f64 	[%rd37], %fd34;
	mul.f64 	%fd35, %fd19, %fd32;
	fma.rn.f64 	%fd36, %fd18, %fd31, %fd35;
	fma.rn.f64 	%fd37, %fd20, %fd33, %fd36;
	mul.f64 	%fd38, %fd37, 0dC000000000000000;
	add.s64 	%rd38, %rd37, %rd7;
	st.global.f64 	[%rd38], %fd38;
	add.s64 	%rd39, %rd38, %rd7;
	st.global.f64 	[%rd39], %fd31;
	add.s64 	%rd40, %rd39, %rd7;
	st.global.f64 	[%rd40], %fd32;
	add.s64 	%rd41, %rd40, %rd7;
	st.global.f64 	[%rd41], %fd33;
	add.s64 	%rd42, %rd33, %rd7;
	ld.global.f64 	%fd39, [%rd42];
	add.s64 	%rd43, %rd36, %rd7;
	ld.global.f64 	%fd40, [%rd43];
	add.s64 	%rd44, %rd43, %rd7;
	ld.global.f64 	%fd41, [%rd44];
	add.s64 	%rd45, %rd44, %rd7;
	ld.global.f64 	%fd42, [%rd45];
	mul.f64 	%fd43, %fd17, %fd39;
	add.s64 	%rd46, %rd41, %rd7;
	st.global.f64 	[%rd46], %fd43;
	mul.f64 	%fd44, %fd19, %fd41;
	fma.rn.f64 	%fd45, %fd18, %fd40, %fd44;
	fma.rn.f64 	%fd46, %fd20, %fd42, %fd45;
	mul.f64 	%fd47, %fd46, 0dC000000000000000;
	add.s64 	%rd47, %rd46, %rd7;
	st.global.f64 	[%rd47], %fd47;
	add.s64 	%rd48, %rd47, %rd7;
	st.global.f64 	[%rd48], %fd40;
	add.s64 	%rd49, %rd48, %rd7;
	st.global.f64 	[%rd49], %fd41;
	add.s64 	%rd50, %rd49, %rd7;
	st.global.f64 	[%rd50], %fd42;
	add.s64 	%rd51, %rd42, %rd7;
	ld.global.f64 	%fd48, [%rd51];
	add.s64 	%rd52, %rd45, %rd7;
	ld.global.f64 	%fd49, [%rd52];
	add.s64 	%rd53, %rd52, %rd7;
	ld.global.f64 	%fd50, [%rd53];
	add.s64 	%rd54, %rd53, %rd7;
	ld.global.f64 	%fd51, [%rd54];
	mul.f64 	%fd52, %fd17, %fd48;
	add.s64 	%rd55, %rd50, %rd7;
	st.global.f64 	[%rd55], %fd52;
	mul.f64 	%fd53, %fd19, %fd50;
	fma.rn.f64 	%fd54, %fd18, %fd49, %fd53;
	fma.rn.f64 	%fd55, %fd20, %fd51, %fd54;
	mul.f64 	%fd56, %fd55, 0dC000000000000000;
	add.s64 	%rd56, %rd55, %rd7;
	st.global.f64 	[%rd56], %fd56;
	add.s64 	%rd57, %rd56, %rd7;
	st.global.f64 	[%rd57], %fd49;
	add.s64 	%rd58, %rd57, %rd7;
	st.global.f64 	[%rd58], %fd50;
	add.s64 	%rd59, %rd58, %rd7;
	st.global.f64 	[%rd59], %fd51;
	add.s32 	%r87, %r87, 4;
	setp.ne.s32 	%p5, %r87, %r27;
	mov.u32 	%r89, %r27;
	@%p5 bra 	$L__BB0_20;
$L__BB0_21:
	setp.eq.s32 	%p6, %r26, 0;
	@%p6 bra 	$L__BB0_26;
	setp.eq.s32 	%p7, %r26, 1;
	@%p7 bra 	$L__BB0_24;
	mad.lo.s32 	%r47, %r89, %r36, %r78;
	mul.wide.s32 	%rd60, %r47, 8;
	add.s64 	%rd61, %rd4, %rd60;
	ld.global.f64 	%fd57, [%rd61];
	mad.lo.s32 	%r48, %r89, %r2, %r78;
	mad.lo.s32 	%r49, %r4, %r89, %r78;
	mul.wide.s32 	%rd62, %r48, 8;
	add.s64 	%rd63, %rd3, %rd62;
	ld.global.f64 	%fd58, [%rd63];
	add.s64 	%rd64, %rd63, %rd7;
	ld.global.f64 	%fd59, [%rd64];
	add.s64 	%rd65, %rd64, %rd7;
	ld.global.f64 	%fd60, [%rd65];
	mul.f64 	%fd61, %fd17, %fd57;
	mul.wide.s32 	%rd66, %r49, 8;
	add.s64 	%rd67, %rd2, %rd66;
	st.global.f64 	[%rd67], %fd61;
	mul.f64 	%fd62, %fd19, %fd59;
	fma.rn.f64 	%fd63, %fd18, %fd58, %fd62;
	fma.rn.f64 	%fd64, %fd20, %fd60, %fd63;
	mul.f64 	%fd65, %fd64, 0dC000000000000000;
	add.s64 	%rd68, %rd67, %rd7;
	st.global.f64 	[%rd68], %fd65;
	add.s64 	%rd69, %rd68, %rd7;
	st.global.f64 	[%rd69], %fd58;
	add.s64 	%rd70, %rd69, %rd7;
	st.global.f64 	[%rd70], %fd59;
	add.s64 	%rd71, %rd70, %rd7;
	st.global.f64 	[%rd71], %fd60;
	add.s64 	%rd72, %rd61, %rd7;
	ld.global.f64 	%fd66, [%rd72];
	add.s64 	%rd73, %rd65, %rd7;
	ld.global.f64 	%fd67, [%rd73];
	add.s64 	%rd74, %rd73, %rd7;
	ld.global.f64 	%fd68, [%rd74];
	add.s64 	%rd75, %rd74, %rd7;
	ld.global.f64 	%fd69, [%rd75];
	mul.f64 	%fd70, %fd17, %fd66;
	add.s64 	%rd76, %rd71, %rd7;
	st.global.f64 	[%rd76], %fd70;
	mul.f64 	%fd71, %fd19, %fd68;
	fma.rn.f64 	%fd72, %fd18, %fd67, %fd71;
	fma.rn.f64 	%fd73, %fd20, %fd69, %fd72;
	mul.f64 	%fd74, %fd73, 0dC000000000000000;
	add.s64 	%rd77, %rd76, %rd7;
	st.global.f64 	[%rd77], %fd74;
	add.s64 	%rd78, %rd77, %rd7;
	st.global.f64 	[%rd78], %fd67;
	add.s64 	%rd79, %rd78, %rd7;
	st.global.f64 	[%rd79], %fd68;
	add.s64 	%rd80, %rd79, %rd7;
	st.global.f64 	[%rd80], %fd69;
	add.s32 	%r89, %r89, 2;
$L__BB0_24:
	setp.eq.s32 	%p8, %r28, 0;
	@%p8 bra 	$L__BB0_26;
	mad.lo.s32 	%r50, %r89, %r36, %r78;
	mul.wide.s32 	%rd81, %r50, 8;
	add.s64 	%rd82, %rd4, %rd81;
	ld.global.f64 	%fd75, [%rd82];
	mad.lo.s32 	%r51, %r89, %r2, %r78;
	mad.lo.s32 	%r52, %r4, %r89, %r78;
	mul.wide.s32 	%rd83, %r51, 8;
	add.s64 	%rd84, %rd3, %rd83;
	ld.global.f64 	%fd76, [%rd84];
	add.s64 	%rd85, %rd84, %rd7;
	ld.global.f64 	%fd77, [%rd85];
	add.s64 	%rd86, %rd85, %rd7;
	ld.global.f64 	%fd78, [%rd86];
	mul.f64 	%fd79, %fd17, %fd75;
	mul.wide.s32 	%rd87, %r52, 8;
	add.s64 	%rd88, %rd2, %rd87;
	st.global.f64 	[%rd88], %fd79;
	mul.f64 	%fd80, %fd19, %fd77;
	fma.rn.f64 	%fd81, %fd18, %fd76, %fd80;
	fma.rn.f64 	%fd82, %fd20, %fd78, %fd81;
	mul.f64 	%fd83, %fd82, 0dC000000000000000;
	add.s64 	%rd89, %rd88, %rd7;
	st.global.f64 	[%rd89], %fd83;
	add.s64 	%rd90, %rd89, %rd7;
	st.global.f64 	[%rd90], %fd76;
	add.s64 	%rd91, %rd90, %rd7;
	st.global.f64 	[%rd91], %fd77;
	add.s64 	%rd92, %rd91, %rd7;
	st.global.f64 	[%rd92], %fd78;
$L__BB0_26:
	mov.u32 	%r53, %ntid.x;
	mov.u32 	%r54, %nctaid.x;
	mad.lo.s32 	%r78, %r53, %r54, %r78;
	setp.lt.s32 	%p9, %r78, %r36;
	@%p9 bra 	$L__BB0_18;
$L__BB0_27:
	ret;

}


// ===== COMPILED SASS (sm_100) =====

	.target	sm_100

	.elftype	@"ET_EXEC"


//--------------------- .note.nv.tkinfo           --------------------------
	.section	.note.nv.tkinfo,"",@"SHT_NOTE"
	.sectionflags	@"SHF_NOTE_NV_TKINFO"
	.tkinfo
        /*0018*/ 	.word	0x00000002
        /*0030*/ 	.string	""
        /*0030*/ 	.string	"ptxas"
        /*0030*/ 	.string	"Cuda compilation tools, release 13.0, V13.0.88"
        /*0030*/ 	.string	"Build cuda_13.0.r13.0/compiler.36424714_0"
        /*0030*/ 	.string	"-arch sm_100 -m 64 "



//--------------------- .note.nv.cuinfo           --------------------------
	.section	.note.nv.cuinfo,"",@"SHT_NOTE"
	.sectionflags	@"SHF_NOTE_NV_CUINFO"
        /*0018*/ 	.short	0x0002
        /*001a*/ 	.short	0x0064
        /*001c*/ 	.short	0x0082
	.zero		2


//--------------------- .nv.info                  --------------------------
	.section	.nv.info,"",@"SHT_CUDA_INFO"
	.align	4


	//----- nvinfo : EIATTR_REGCOUNT
	.align		4
        /*0000*/ 	.byte	0x04, 0x2f
        /*0002*/ 	.short	(.L_1 - .L_0)
	.align		4
.L_0:
        /*0004*/ 	.word	index@(_Z20no_1e_tmpE_cs_kerneliiiPdS_S_S_S_S_)
        /*0008*/ 	.word	0x00000028


	//----- nvinfo : EIATTR_FRAME_SIZE
	.align		4
.L_1:
        /*000c*/ 	.byte	0x04, 0x11
        /*000e*/ 	.short	(.L_3 - .L_2)
	.align		4
.L_2:
        /*0010*/ 	.word	index@(_Z20no_1e_tmpE_cs_kerneliiiPdS_S_S_S_S_)
        /*0014*/ 	.word	0x00000000


	//----- nvinfo : EIATTR_MIN_STACK_SIZE
	.align		4
.L_3:
        /*0018*/ 	.byte	0x04, 0x12
        /*001a*/ 	.short	(.L_5 - .L_4)
	.align		4
.L_4:
        /*001c*/ 	.word	index@(_Z20no_1e_tmpE_cs_kerneliiiPdS_S_S_S_S_)
        /*0020*/ 	.word	0x00000000
.L_5:


//--------------------- .nv.compat                --------------------------
	.section	.nv.compat,"",@"SHT_CUDA_COMPAT_INFO"
	.align	4
        /*0000*/ 	.byte	0x02, 0x09, 0x00, 0x00, 0x02, 0x02, 0x01, 0x00, 0x02, 0x05, 0x05, 0x00, 0x03, 0x07, 0x01, 0x01
        /*0010*/ 	.byte	0x02, 0x03, 0x00, 0x00, 0x02, 0x06, 0x01, 0x00, 0x04, 0x0b, 0x08, 0x00, 0x01, 0x00, 0x00, 0x00
        /*0020*/ 	.byte	0x00, 0x00, 0x00, 0x00


//--------------------- .nv.info._Z20no_1e_tmpE_cs_kerneliiiPdS_S_S_S_S_ --------------------------
	.section	.nv.info._Z20no_1e_tmpE_cs_kerneliiiPdS_S_S_S_S_,"",@"SHT_CUDA_INFO"
	.sectionflags	@""
	.align	4


	//----- nvinfo : EIATTR_CUDA_API_VERSION
	.align		4
        /*0000*/ 	.byte	0x04, 0x37
        /*0002*/ 	.short	(.L_7 - .L_6)
.L_6:
        /*0004*/ 	.word	0x00000082


	//----- nvinfo : EIATTR_KPARAM_INFO
	.align		4
.L_7:
        /*0008*/ 	.byte	0x04, 0x17
        /*000a*/ 	.short	(.L_9 - .L_8)
.L_8:
        /*000c*/ 	.word	0x00000000
        /*0010*/ 	.short	0x0008
        /*0012*/ 	.short	0x0038
        /*0014*/ 	.byte	0x00, 0xf5, 0x21, 0x00


	//----- nvinfo : EIATTR_KPARAM_INFO
	.align		4
.L_9:
        /*0018*/ 	.byte	0x04, 0x17
        /*001a*/ 	.short	(.L_11 - .L_10)
.L_10:
        /*001c*/ 	.word	0x00000000
        /*0020*/ 	.short	0x0007
        /*0022*/ 	.short	0x0030
        /*0024*/ 	.byte	0x00, 0xf5, 0x21, 0x00


	//----- nvinfo : EIATTR_KPARAM_INFO
	.align		4
.L_11:
        /*0028*/ 	.byte	0x04, 0x17
        /*002a*/ 	.short	(.L_13 - .L_12)
.L_12:
        /*002c*/ 	.word	0x00000000
        /*0030*/ 	.short	0x0006
        /*0032*/ 	.short	0x0028
        /*0034*/ 	.byte	0x00, 0xf5, 0x21, 0x00


	//----- nvinfo : EIATTR_KPARAM_INFO
	.align		4
.L_13:
        /*0038*/ 	.byte	0x04, 0x17
        /*003a*/ 	.short	(.L_15 - .L_14)
.L_14:
        /*003c*/ 	.word	0x00000000
        /*0040*/ 	.short	0x0005
        /*0042*/ 	.short	0x0020
        /*0044*/ 	.byte	0x00, 0xf5, 0x21, 0x00


	//----- nvinfo : EIATTR_KPARAM_INFO
	.align		4
.L_15:
        /*0048*/ 	.byte	0x04, 0x17
        /*004a*/ 	.short	(.L_17 - .L_16)
.L_16:
        /*004c*/ 	.word	0x00000000
        /*0050*/ 	.short	0x0004
        /*0052*/ 	.short	0x0018
        /*0054*/ 	.byte	0x00, 0xf5, 0x21, 0x00


	//----- nvinfo : EIATTR_KPARAM_INFO
	.align		4
.L_17:
        /*0058*/ 	.byte	0x04, 0x17
        /*005a*/ 	.short	(.L_19 - .L_18)
.L_18:
        /*005c*/ 	.word	0x00000000
        /*0060*/ 	.short	0x0003
        /*0062*/ 	.short	0x0010
        /*0064*/ 	.byte	0x00, 0xf5, 0x21, 0x00


	//----- nvinfo : EIATTR_KPARAM_INFO
	.align		4
.L_19:
        /*0068*/ 	.byte	0x04, 0x17
        /*006a*/ 	.short	(.L_21 - .L_20)
.L_20:
        /*006c*/ 	.word	0x00000000
        /*0070*/ 	.short	0x0002
        /*0072*/ 	.short	0x0008
        /*0074*/ 	.byte	0x00, 0xf0, 0x11, 0x00


	//----- nvinfo : EIATTR_KPARAM_INFO
	.align		4
.L_21:
        /*0078*/ 	.byte	0x04, 0x17
        /*007a*/ 	.short	(.L_23 - .L_22)
.L_22:
        /*007c*/ 	.word	0x00000000
        /*0080*/ 	.short	0x0001
        /*0082*/ 	.short	0x0004
        /*0084*/ 	.byte	0x00, 0xf0, 0x11, 0x00


	//----- nvinfo : EIATTR_KPARAM_INFO
	.align		4
.L_23:
        /*0088*/ 	.byte	0x04, 0x17
        /*008a*/ 	.short	(.L_25 - .L_24)
.L_24:
        /*008c*/ 	.word	0x00000000
        /*0090*/ 	.short	0x0000
        /*0092*/ 	.short	0x0000
        /*0094*/ 	.byte	0x00, 0xf0, 0x11, 0x00


	//----- nvinfo : EIATTR_SPARSE_MMA_MASK
	.align		4
.L_25:
        /*0098*/ 	.byte	0x03, 0x50
        /*009a*/ 	.short	0x0000


	//----- nvinfo : EIATTR_MAXREG_COUNT
	.align		4
        /*009c*/ 	.byte	0x03, 0x1b
        /*009e*/ 	.short	0x00ff


	//----- nvinfo : EIATTR_MERCURY_ISA_VERSION
	.align		4
        /*00a0*/ 	.byte	0x03, 0x5f
        /*00a2*/ 	.short	0x0101


	//----- nvinfo : EIATTR_VRC_CTA_INIT_COUNT
	.align		4
        /*00a4*/ 	.byte	0x02, 0x4a
	.zero		1
	.zero		1


	//----- nvinfo : EIATTR_EXIT_INSTR_OFFSETS
	.align		4
        /*00a8*/ 	.byte	0x04, 0x1c
        /*00aa*/ 	.short	(.L_27 - .L_26)


	//   ....[0]....
.L_26:
        /*00ac*/ 	.word	0x00000070


	//   ....[1]....
        /*00b0*/ 	.word	0x000000a0


	//   ....[2]....
        /*00b4*/ 	.word	0x00001060


	//   ....[3]....
        /*00b8*/ 	.word	0x00001dc0


	//----- nvinfo : EIATTR_CRS_STACK_SIZE
	.align		4
.L_27:
        /*00bc*/ 	.byte	0x04, 0x1e
        /*00be*/ 	.short	(.L_29 - .L_28)
.L_28:
        /*00c0*/ 	.word	0x00000000


	//----- nvinfo : EIATTR_CBANK_PARAM_SIZE
	.align		4
.L_29:
        /*00c4*/ 	.byte	0x03, 0x19
        /*00c6*/ 	.short	0x0040


	//----- nvinfo : EIATTR_PARAM_CBANK
	.align		4
        /*00c8*/ 	.byte	0x04, 0x0a
        /*00ca*/ 	.short	(.L_31 - .L_30)
	.align		4
.L_30:
        /*00cc*/ 	.word	index@(.nv.constant0._Z20no_1e_tmpE_cs_kerneliiiPdS_S_S_S_S_)
        /*00d0*/ 	.short	0x0380
        /*00d2*/ 	.short	0x0040


	//----- nvinfo : EIATTR_SW_WAR
	.align		4
.L_31:
        /*00d4*/ 	.byte	0x04, 0x36
        /*00d6*/ 	.short	(.L_33 - .L_32)
.L_32:
        /*00d8*/ 	.word	0x00000008
.L_33:


//--------------------- .nv.callgraph             --------------------------
	.section	.nv.callgraph,"",@"SHT_CUDA_CALLGRAPH"
	.align	4
	.sectionentsize	8
	.align		4
        /*0000*/ 	.word	0x00000000
	.align		4
        /*0004*/ 	.word	0xffffffff
	.align		4
        /*0008*/ 	.word	0x00000000
	.align		4
        /*000c*/ 	.word	0xfffffffe
	.align		4
        /*0010*/ 	.word	0x00000000
	.align		4
        /*0014*/ 	.word	0xfffffffd
	.align		4
        /*0018*/ 	.word	0x00000000
	.align		4
        /*001c*/ 	.word	0xfffffffc


//--------------------- .text._Z20no_1e_tmpE_cs_kerneliiiPdS_S_S_S_S_ --------------------------
	.section	.text._Z20no_1e_tmpE_cs_kerneliiiPdS_S_S_S_S_,"ax",@progbits
	.align	128
        .global         _Z20no_1e_tmpE_cs_kerneliiiPdS_S_S_S_S_
        .type           _Z20no_1e_tmpE_cs_kerneliiiPdS_S_S_S_S_,@function
        .size           _Z20no_1e_tmpE_cs_kerneliiiPdS_S_S_S_S_,(.L_x_14 - _Z20no_1e_tmpE_cs_kerneliiiPdS_S_S_S_S_)
        .other          _Z20no_1e_tmpE_cs_kerneliiiPdS_S_S_S_S_,@"STO_CUDA_ENTRY STV_DEFAULT"
_Z20no_1e_tmpE_cs_kerneliiiPdS_S_S_S_S_:
.text._Z20no_1e_tmpE_cs_kerneliiiPdS_S_S_S_S_:
[----:B------:R-:W-:Y:S01]  /*0000*/  LDC R1, c[0x0][0x37c] ;  /* 0x0000df00ff017b82 */ /* 0x000fe20000000800 */
[----:B------:R-:W0:Y:S07]  /*0010*/  S2R R0, SR_TID.X ;  /* 0x0000000000007919 */ /* 0x000e2e0000002100 */
[----:B------:R-:W0:Y:S01]  /*0020*/  S2UR UR5, SR_CTAID.X ;  /* 0x00000000000579c3 */ /* 0x000e220000002500 */
[----:B------:R-:W1:Y:S07]  /*0030*/  LDCU UR4, c[0x0][0x380] ;  /* 0x00007000ff0477ac */ /* 0x000e6e0008000800 */
[----:B------:R-:W0:Y:S02]  /*0040*/  LDC R3, c[0x0][0x360] ;  /* 0x0000d800ff037b82 */ /* 0x000e240000000800 */
[----:B0-----:R-:W-:-:S05]  /*0050*/  IMAD R3, R3, UR5, R0 ;  /* 0x0000000503037c24 */ /* 0x001fca000f8e0200 */
[----:B-1----:R-:W-:-:S13]  /*0060*/  ISETP.GE.AND P0, PT, R3, UR4, PT ;  /* 0x0000000403007c0c */ /* 0x002fda000bf06270 */
[----:B------:R-:W-:Y:S05]  /*0070*/  @P0 EXIT ;  /* 0x000000000000094d */ /* 0x000fea0003800000 */
[----:B------:R-:W0:Y:S02]  /*0080*/  LDC R0, c[0x0][0x384] ;  /* 0x0000e100ff007b82 */ /* 0x000e240000000800 */
[----:B0-----:R-:W-:-:S13]  /*0090*/  ISETP.GE.AND P0, PT, R0, 0x1, PT ;  /* 0x000000010000780c */ /* 0x001fda0003f06270 */
[----:B------:R-:W-:Y:S05]  /*00a0*/  @!P0 EXIT ;  /* 0x000000000000894d */ /* 0x000fea0003800000 */
[----:B------:R-:W0:Y:S01]  /*00b0*/  LDCU UR6, c[0x0][0x388] ;  /* 0x00007100ff0677ac */ /* 0x000e220008000800 */
[----:B------:R-:W1:Y:S01]  /*00c0*/  LDCU.64 UR8, c[0x0][0x358] ;  /* 0x00006b00ff0877ac */ /* 0x000e620008000a00 */
[----:B------:R-:W-:Y:S02]  /*00d0*/  UIMAD UR5, UR4, 0x3, URZ ;  /* 0x00000003040578a4 */ /* 0x000fe4000f8e02ff */
[----:B0-----:R-:W-:-:S09]  /*00e0*/  UISETP.GE.AND UP0, UPT, UR6, 0x1, UPT ;  /* 0x000000010600788c */ /* 0x001fd2000bf06270 */
[----:B-1----:R-:W-:Y:S05]  /*00f0*/  BRA.U !UP0, `(.L_x_0) ;  /* 0x0000000d08dc7547 */ /* 0x002fea000b800000 */
[----:B------:R-:W-:Y:S01]  /*0100*/  IMAD R0, R0, UR5, RZ ;  /* 0x0000000500007c24 */ /* 0x000fe2000f8e02ff */
[----:B------:R-:W-:-:S12]  /*0110*/  UIMAD UR4, UR4, 0xc, URZ ;  /* 0x0000000c040478a4 */ /* 0x000fd8000f8e02ff */
.L_x_7:
[----:B0-----:R-:W0:Y:S08]  /*0120*/  LDC.64 R10, c[0x0][0x3a8] ;  /* 0x0000ea00ff0a7b82 */ /* 0x001e300000000a00 */
[----:B-1----:R-:W1:Y:S08]  /*0130*/  LDC R17, c[0x0][0x380] ;  /* 0x0000e000ff117b82 */ /* 0x002e700000000800 */
[----:B--2---:R-:W2:Y:S01]  /*0140*/  LDC.64 R12, c[0x0][0x390] ;  /* 0x0000e400ff0c7b82 */ /* 0x004ea20000000a00 */
[----:B0-----:R-:W-:-:S04]  /*0150*/  IMAD.WIDE R10, R3, 0x8, R10 ;  /* 0x00000008030a7825 */ /* 0x001fc800078e020a */
[C---:B-1----:R-:W-:Y:S02]  /*0160*/  IMAD.WIDE R14, R17.reuse, 0x8, R10 ;  /* 0x00000008110e7825 */ /* 0x042fe400078e020a */
[----:B-----5:R-:W5:Y:S02]  /*0170*/  LDG.E.64 R10, desc[UR8][R10.64] ;  /* 0x000000080a0a7981 */ /* 0x020f64000c1e1b00 */
[----:B------:R-:W-:Y:S02]  /*0180*/  IMAD.WIDE R16, R17, 0x8, R14 ;  /* 0x0000000811107825 */ /* 0x000fe400078e020e */
[----:B------:R-:W5:Y:S02]  /*0190*/  LDG.E.64 R14, desc[UR8][R14.64] ;  /* 0x000000080e0e7981 */ /* 0x000f64000c1e1b00 */
[----:B--2---:R-:W-:Y:S02]  /*01a0*/  IMAD.WIDE R12, R3, 0x8, R12 ;  /* 0x00000008030c7825 */ /* 0x004fe400078e020c */
[----:B------:R-:W5:Y:S04]  /*01b0*/  LDG.E.64 R16, desc[UR8][R16.64] ;  /* 0x0000000810107981 */ /* 0x000f68000c1e1b00 */
[----:B------:R-:W5:Y:S01]  /*01c0*/  LDG.E.64 R12, desc[UR8][R12.64] ;  /* 0x000000080c0c7981 */ /* 0x000f62000c1e1b00 */
[----:B------:R-:W-:-:S07]  /*01d0*/  HFMA2 R2, -RZ, RZ, 0, 0 ;  /* 0x00000000ff027431 */ /* 0x000fce00000001ff */
.L_x_6:
[----:B0-----:R-:W0:Y:S01]  /*01e0*/  LDC.64 R22, c[0x0][0x3b0] ;  /* 0x0000ec00ff167b82 */ /* 0x001e220000000a00 */
[----:B------:R-:W-:-:S07]  /*01f0*/  IMAD R5, R2, UR5, R3 ;  /* 0x0000000502057c24 */ /* 0x000fce000f8e0203 */
[----:B-1----:R-:W1:Y:S08]  /*0200*/  LDC.64 R6, c[0x0][0x380] ;  /* 0x0000e000ff067b82 */ /* 0x002e700000000a00 */
[----:B--2---:R-:W2:Y:S01]  /*0210*/  LDC.64 R34, c[0x0][0x398] ;  /* 0x0000e600ff227b82 */ /* 0x004ea20000000a00 */
[----:B0-----:R-:W-:-:S04]  /*0220*/  IMAD.WIDE R22, R5, 0x8, R22 ;  /* 0x0000000805167825 */ /* 0x001fc800078e0216 */
[----:B-1----:R-:W-:Y:S02]  /*0230*/  IMAD.WIDE R18, R6, 0x8, R22 ;  /* 0x0000000806127825 */ /* 0x002fe400078e0216 */
[----:B------:R-:W3:Y:S04]  /*0240*/  LDG.E.64 R22, desc[UR8][R22.64] ;  /* 0x0000000816167981 */ /* 0x000ee8000c1e1b00 */
[----:B------:R0:W4:Y:S01]  /*0250*/  LDG.E.64 R20, desc[UR8][R18.64] ;  /* 0x0000000812147981 */ /* 0x000122000c1e1b00 */
[----:B------:R-:W-:Y:S02]  /*0260*/  IMAD R4, R2, R6, RZ ;  /* 0x0000000602047224 */ /* 0x000fe400078e02ff */
[----:B------:R-:W-:-:S03]  /*0270*/  IMAD.WIDE R8, R6, 0x8, R18 ;  /* 0x0000000806087825 */ /* 0x000fc600078e0212 */
[----:B------:R-:W-:-:S03]  /*0280*/  IADD3 R25, PT, PT, R4, R3, RZ ;  /* 0x0000000304197210 */ /* 0x000fc60007ffe0ff */
[----:B------:R-:W3:Y:S02]  /*0290*/  LDG.E.64 R8, desc[UR8][R8.64] ;  /* 0x0000000808087981 */ /* 0x000ee4000c1e1b00 */
[----:B--2---:R-:W-:Y:S02]  /*02a0*/  IMAD.WIDE R34, R25, 0x8, R34 ;  /* 0x0000000819227825 */ /* 0x004fe400078e0222 */
[----:B------:R-:W1:Y:S03]  /*02b0*/  LDC.64 R24, c[0x0][0x3b8] ;  /* 0x0000ee00ff187b82 */ /* 0x000e660000000a00 */
[----:B------:R-:W2:Y:S01]  /*02c0*/  LDG.E.64 R32, desc[UR8][R34.64] ;  /* 0x0000000822207981 */ /* 0x000ea2000c1e1b00 */
[----:B------:R-:W-:-:S04]  /*02d0*/  IMAD R29, R4, 0x5, R3 ;  /* 0x00000005041d7824 */ /* 0x000fc800078e0203 */
[----:B-1----:R-:W-:-:S04]  /*02e0*/  IMAD.WIDE R24, R29, 0x8, R24 ;  /* 0x000000081d187825 */ /* 0x002fc800078e0218 */
[----:B0-----:R-:W-:-:S04]  /*02f0*/  IMAD.WIDE R18, R6, 0x8, R24 ;  /* 0x0000000806127825 */ /* 0x001fc800078e0218 */
[----:B------:R-:W-:-:S04]  /*0300*/  IMAD.WIDE R28, R6, 0x8, R18 ;  /* 0x00000008061c7825 */ /* 0x000fc800078e0212 */
[----:B------:R-:W-:-:S04]  /*0310*/  IMAD.WIDE R30, R6, 0x8, R28 ;  /* 0x00000008061e7825 */ /* 0x000fc800078e021c */
[----:B------:R-:W-:Y:S01]  /*0320*/  IMAD.WIDE R36, R6, 0x8, R30 ;  /* 0x0000000806247825 */ /* 0x000fe200078e021e */
[----:B----45:R-:W-:-:S08]  /*0330*/  DMUL R26, R14, R20 ;  /* 0x000000140e1a7228 */ /* 0x030fd00000000000 */
[----:B---3--:R-:W-:-:S08]  /*0340*/  DFMA R26, R10, R22, R26 ;  /* 0x000000160a1a722b */ /* 0x008fd0000000001a */
[----:B------:R-:W-:Y:S02]  /*0350*/  DFMA R26, R16, R8, R26 ;  /* 0x00000008101a722b */ /* 0x000fe4000000001a */
[----:B--2---:R-:W-:-:S06]  /*0360*/  DMUL R32, R12, R32 ;  /* 0x000000200c207228 */ /* 0x004fcc0000000000 */
[----:B------:R-:W-:Y:S01]  /*0370*/  DMUL R34, R26, -2 ;  /* 0xc00000001a227828 */ /* 0x000fe20000000000 */
[----:B------:R0:W-:Y:S06]  /*0380*/  STG.E.64 desc[UR8][R24.64], R32 ;  /* 0x0000002018007986 */ /* 0x0001ec000c101b08 */
[----:B------:R0:W-:Y:S04]  /*0390*/  STG.E.64 desc[UR8][R18.64], R34 ;  /* 0x0000002212007986 */ /* 0x0001e8000c101b08 */
[----:B------:R0:W-:Y:S04]  /*03a0*/  STG.E.64 desc[UR8][R28.64], R22 ;  /* 0x000000161c007986 */ /* 0x0001e8000c101b08 */
[----:B------:R0:W-:Y:S04]  /*03b0*/  STG.E.64 desc[UR8][R30.64], R20 ;  /* 0x000000141e007986 */ /* 0x0001e8000c101b08 */
[----:B------:R0:W-:Y:S04]  /*03c0*/  STG.E.64 desc[UR8][R36.64], R8 ;  /* 0x0000000824007986 */ /* 0x0001e8000c101b08 */
[----:B------:R0:W5:Y:S01]  /*03d0*/  LDG.E.64 R26, desc[UR8][R18.64] ;  /* 0x00000008121a7981 */ /* 0x000162000c1e1b00 */
[----:B------:R-:W-:-:S02]  /*03e0*/  IADD3 R2, PT, PT, R2, 0x1, RZ ;  /* 0x0000000102027810 */ /* 0x000fc40007ffe0ff */
[----:B------:R-:W-:Y:S02]  /*03f0*/  MOV R6, RZ ;  /* 0x000000ff00067202 */ /* 0x000fe40000000f00 */
[----:B------:R-:W-:-:S13]  /*0400*/  ISETP.NE.AND P0, PT, R2, R7, PT ;  /* 0x000000070200720c */ /* 0x000fda0003f05270 */
.L_x_5:
[----:B0-----:R-:W0:Y:S08]  /*0410*/  LDC R8, c[0x0][0x380] ;  /* 0x0000e000ff087b82 */ /* 0x001e300000000800 */
[----:B-1----:R-:W1:Y:S01]  /*0420*/  LDC.64 R22, c[0x0][0x398] ;  /* 0x0000e600ff167b82 */ /* 0x002e620000000a00 */
[----:B0-----:R-:W-:-:S04]  /*0430*/  IMAD R7, R6, R8, R3 ;  /* 0x0000000806077224 */ /* 0x001fc800078e0203 */
[----:B-1----:R-:W-:-:S03]  /*0440*/  IMAD.WIDE R22, R7, 0x8, R22 ;  /* 0x0000000807167825 */ /* 0x002fc600078e0216 */
[----:B------:R-:W0:Y:S02]  /*0450*/  LDC R7, c[0x0][0x388] ;  /* 0x0000e200ff077b82 */ /* 0x000e240000000800 */
[----:B--2---:R-:W2:Y:S01]  /*0460*/  LDG.E.64 R20, desc[UR8][R22.64] ;  /* 0x0000000816147981 */ /* 0x004ea2000c1e1b00 */
[----:B------:R-:W-:Y:S02]  /*0470*/  MOV R4, RZ ;  /* 0x000000ff00047202 */ /* 0x000fe40000000f00 */
[----:B0-----:R-:W-:Y:S01]  /*0480*/  ISETP.GE.U32.AND P1, PT, R7, 0x4, PT ;  /* 0x000000040700780c */ /* 0x001fe20003f26070 */
[----:B--2---:R-:W-:-:S12]  /*0490*/  DMUL R20, R12, R20 ;  /* 0x000000140c147228 */ /* 0x004fd80000000000 */
[----:B------:R-:W-:Y:S05]  /*04a0*/  @!P1 BRA `(.L_x_1) ;  /* 0x00000004008c9947 */ /* 0x000fea0003800000 */
[----:B------:R-:W-:Y:S01]  /*04b0*/  LOP3.LUT R4, R7, 0x7ffffffc, RZ, 0xc0, !PT ;  /* 0x7ffffffc07047812 */ /* 0x000fe200078ec0ff */
[----:B------:R-:W-:Y:S01]  /*04c0*/  IMAD R34, R6, R0, R3 ;  /* 0x0000000006227224 */ /* 0x000fe200078e0203 */
[----:B------:R-:W-:Y:S02]  /*04d0*/  MOV R9, R5 ;  /* 0x0000000500097202 */ /* 0x000fe40000000f00 */
[----:B------:R-:W-:-:S07]  /*04e0*/  IADD3 R4, PT, PT, -R4, RZ, RZ ;  /* 0x000000ff04047210 */ /* 0x000fce0007ffe1ff */
.L_x_2:
[----:B------:R-:W0:Y:S02]  /*04f0*/  LDC.64 R24, c[0x0][0x3a0] ;  /* 0x0000e800ff187b82 */ /* 0x000e240000000a00 */
[----:B0-----:R-:W-:-:S05]  /*0500*/  IMAD.WIDE R36, R9, 0x8, R24 ;  /* 0x0000000809247825 */ /* 0x001fca00078e0218 */
[----:B------:R-:W2:Y:S01]  /*0510*/  LDG.E.64 R22, desc[UR8][R36.64] ;  /* 0x0000000824167981 */ /* 0x000ea2000c1e1b00 */
[----:B------:R-:W-:-:S05]  /*0520*/  IMAD.WIDE R24, R34, 0x8, R24 ;  /* 0x0000000822187825 */ /* 0x000fca00078e0218 */
[----:B-1----:R-:W3:Y:S01]  /*0530*/  LDG.E.64 R28, desc[UR8][R24.64] ;  /* 0x00000008181c7981 */ /* 0x002ee2000c1e1b00 */
[----:B--2---:R-:W-:-:S08]  /*0540*/  DMUL R22, R20, R22 ;  /* 0x0000001614167228 */ /* 0x004fd00000000000 */
[----:B---3-5:R-:W-:Y:S01]  /*0550*/  DFMA R28, R22, R28, R26 ;  /* 0x0000001c161c722b */ /* 0x028fe2000000001a */
[----:B------:R-:W-:-:S06]  /*0560*/  IMAD.WIDE R26, R8, 0x8, R36 ;  /* 0x00000008081a7825 */ /* 0x000fcc00078e0224 */
[----:B------:R0:W-:Y:S04]  /*0570*/  STG.E.64 desc[UR8][R18.64], R28 ;  /* 0x0000001c12007986 */ /* 0x0001e8000c101b08 */
[----:B------:R1:W2:Y:S02]  /*0580*/  LDG.E.64 R22, desc[UR8][R26.64] ;  /* 0x000000081a167981 */ /* 0x0002a4000c1e1b00 */
[----:B-1----:R-:W-:-:S05]  /*0590*/  IMAD.WIDE R26, R8, 0x8, R24 ;  /* 0x00000008081a7825 */ /* 0x002fca00078e0218 */
[----:B------:R-:W3:Y:S01]  /*05a0*/  LDG.E.64 R30, desc[UR8][R26.64] ;  /* 0x000000081a1e7981 */ /* 0x000ee2000c1e1b00 */
[----:B--2---:R-:W-:-:S08]  /*05b0*/  DMUL R22, R20, R22 ;  /* 0x0000001614167228 */ /* 0x004fd00000000000 */
[----:B---3--:R-:W-:Y:S01]  /*05c0*/  DFMA R30, R22, R30, R28 ;  /* 0x0000001e161e722b */ /* 0x008fe2000000001c */
[----:B------:R-:W-:-:S06]  /*05d0*/  IMAD.WIDE R22, R8, 0x8, R36 ;  /* 0x0000000808167825 */ /* 0x000fcc00078e0224 */
[----:B------:R1:W-:Y:S01]  /*05e0*/  STG.E.64 desc[UR8][R18.64], R30 ;  /* 0x0000001e12007986 */ /* 0x0003e2000c101b08 */
[----:B------:R-:W-:-:S05]  /*05f0*/  IMAD.WIDE R24, R8, 0x8, R22 ;  /* 0x0000000808187825 */ /* 0x000fca00078e0216 */
[----:B------:R2:W3:Y:S02]  /*0600*/  LDG.E.64 R22, desc[UR8][R24.64] ;  /* 0x0000000818167981 */ /* 0x0004e4000c1e1b00 */
[----:B--2---:R-:W-:-:S05]  /*0610*/  IMAD.WIDE R24, R8, 0x8, R26 ;  /* 0x0000000808187825 */ /* 0x004fca00078e021a */
[----:B------:R-:W2:Y:S01]  /*0620*/  LDG.E.64 R32, desc[UR8][R24.64] ;  /* 0x0000000818207981 */ /* 0x000ea2000c1e1b00 */
[----:B------:R-:W-:-:S04]  /*0630*/  IMAD.WIDE R36, R0, 0x8, R36 ;  /* 0x0000000800247825 */ /* 0x000fc800078e0224 */
[----:B0-----:R-:W-:Y:S01]  /*0640*/  IMAD.WIDE R28, R8, 0x8, R24 ;  /* 0x00000008081c7825 */ /* 0x001fe200078e0218 */
[----:B---3--:R-:W-:-:S08]  /*0650*/  DMUL R22, R20, R22 ;  /* 0x0000001614167228 */ /* 0x008fd00000000000 */
[----:B--2---:R-:W-:-:S07]  /*0660*/  DFMA R32, R22, R32, R30 ;  /* 0x000000201620722b */ /* 0x004fce000000001e */
[----:B------:R0:W-:Y:S04]  /*0670*/  STG.E.64 desc[UR8][R18.64], R32 ;  /* 0x0000002012007986 */ /* 0x0001e8000c101b08 */
[----:B------:R-:W2:Y:S04]  /*0680*/  LDG.E.64 R22, desc[UR8][R36.64] ;  /* 0x0000000824167981 */ /* 0x000ea8000c1e1b00 */
[----:B------:R-:W3:Y:S01]  /*0690*/  LDG.E.64 R26, desc[UR8][R28.64] ;  /* 0x000000081c1a7981 */ /* 0x000ee2000c1e1b00 */
[----:B------:R-:W-:Y:S01]  /*06a0*/  IMAD.WIDE R24, R8, 0x8, R36 ;  /* 0x0000000808187825 */ /* 0x000fe200078e0224 */
[----:B--2---:R-:W-:-:S08]  /*06b0*/  DMUL R22, R20, R22 ;  /* 0x0000001614167228 */ /* 0x004fd00000000000 */
[----:B---3--:R-:W-:-:S07]  /*06c0*/  DFMA R26, R22, R26, R32 ;  /* 0x0000001a161a722b */ /* 0x008fce0000000020 */
[----:B------:R2:W-:Y:S04]  /*06d0*/  STG.E.64 desc[UR8][R18.64], R26 ;  /* 0x0000001a12007986 */ /* 0x0005e8000c101b08 */
[----:B------:R3:W4:Y:S02]  /*06e0*/  LDG.E.64 R22, desc[UR8][R24.64] ;  /* 0x0000000818167981 */ /* 0x000724000c1e1b00 */
[----:B---3--:R-:W-:-:S05]  /*06f0*/  IMAD.WIDE R24, R8, 0x8, R28 ;  /* 0x0000000808187825 */ /* 0x008fca00078e021c */
[----:B-1----:R-:W3:Y:S01]  /*0700*/  LDG.E.64 R30, desc[UR8][R24.64] ;  /* 0x00000008181e7981 */ /* 0x002ee2000c1e1b00 */
[----:B----4-:R-:W-:-:S08]  /*0710*/  DMUL R22, R20, R22 ;  /* 0x0000001614167228 */ /* 0x010fd00000000000 */
[----:B---3--:R-:W-:Y:S01]  /*0720*/  DFMA R30, R22, R30, R26 ;  /* 0x0000001e161e722b */ /* 0x008fe2000000001a */
[----:B------:R-:W-:-:S06]  /*0730*/  IMAD.WIDE R22, R8, 0x8, R36 ;  /* 0x0000000808167825 */ /* 0x000fcc00078e0224 */
[----:B------:R-:W-:Y:S01]  /*0740*/  STG.E.64 desc[UR8][R18.64], R30 ;  /* 0x0000001e12007986 */ /* 0x000fe2000c101b08 */
[----:B------:R-:W-:-:S05]  /*0750*/  IMAD.WIDE R28, R8, 0x8, R22 ;  /* 0x00000008081c7825 */ /* 0x000fca00078e0216 */
[----:B------:R1:W3:Y:S02]  /*0760*/  LDG.E.64 R22, desc[UR8][R28.64] ;  /* 0x000000081c167981 */ /* 0x0002e4000c1e1b00 */
[----:B-1----:R-:W-:-:S05]  /*0770*/  IMAD.WIDE R28, R8, 0x8, R24 ;  /* 0x00000008081c7825 */ /* 0x002fca00078e0218 */
[----:B0-----:R-:W4:Y:S01]  /*0780*/  LDG.E.64 R32, desc[UR8][R28.64] ;  /* 0x000000081c207981 */ /* 0x001f22000c1e1b00 */
[----:B------:R-:W-:-:S04]  /*0790*/  IMAD.WIDE R36, R0, 0x8, R36 ;  /* 0x0000000800247825 */ /* 0x000fc800078e0224 */
[----:B--2---:R-:W-:Y:S01]  /*07a0*/  IMAD.WIDE R26, R8, 0x8, R28 ;  /* 0x00000008081a7825 */ /* 0x004fe200078e021c */
[----:B---3--:R-:W-:-:S08]  /*07b0*/  DMUL R22, R20, R22 ;  /* 0x0000001614167228 */ /* 0x008fd00000000000 */
[----:B----4-:R-:W-:-:S07]  /*07c0*/  DFMA R32, R22, R32, R30 ;  /* 0x000000201620722b */ /* 0x010fce000000001e */
[----:B------:R0:W-:Y:S04]  /*07d0*/  STG.E.64 desc[UR8][R18.64], R32 ;  /* 0x0000002012007986 */ /* 0x0001e8000c101b08 */
[----:B------:R-:W2:Y:S04]  /*07e0*/  LDG.E.64 R22, desc[UR8][R36.64] ;  /* 0x0000000824167981 */ /* 0x000ea8000c1e1b00 */
[----:B------:R-:W3:Y:S01]  /*07f0*/  LDG.E.64 R24, desc[UR8][R26.64] ;  /* 0x000000081a187981 */ /* 0x000ee2000c1e1b00 */
[----:B------:R-:W-:Y:S01]  /*0800*/  IMAD.WIDE R28, R8, 0x8, R26 ;  /* 0x00000008081c7825 */ /* 0x000fe200078e021a */
[----:B--2---:R-:W-:-:S08]  /*0810*/  DMUL R22, R20, R22 ;  /* 0x0000001614167228 */ /* 0x004fd00000000000 */
[----:B---3--:R-:W-:Y:S01]  /*0820*/  DFMA R24, R22, R24, R32 ;  /* 0x000000181618722b */ /* 0x008fe20000000020 */
[----:B0-----:R-:W-:-:S06]  /*0830*/  IMAD.WIDE R32, R8, 0x8, R36 ;  /* 0x0000000808207825 */ /* 0x001fcc00078e0224 */
[----:B------:R0:W-:Y:S04]  /*0840*/  STG.E.64 desc[UR8][R18.64], R24 ;  /* 0x0000001812007986 */ /* 0x0001e8000c101b08 */
[----:B------:R-:W2:Y:S04]  /*0850*/  LDG.E.64 R22, desc[UR8][R32.64] ;  /* 0x0000000820167981 */ /* 0x000ea8000c1e1b00 */
[----:B------:R-:W3:Y:S01]  /*0860*/  LDG.E.64 R30, desc[UR8][R28.64] ;  /* 0x000000081c1e7981 */ /* 0x000ee2000c1e1b00 */
[----:B--2---:R-:W-:-:S08]  /*0870*/  DMUL R22, R20, R22 ;  /* 0x0000001614167228 */ /* 0x004fd00000000000 */
[----:B---3--:R-:W-:Y:S01]  /*0880*/  DFMA R30, R22, R30, R24 ;  /* 0x0000001e161e722b */ /* 0x008fe20000000018 */
[----:B------:R-:W-:-:S06]  /*0890*/  IMAD.WIDE R22, R8, 0x8, R36 ;  /* 0x0000000808167825 */ /* 0x000fcc00078e0224 */
[----:B------:R-:W-:Y:S01]  /*08a0*/  STG.E.64 desc[UR8][R18.64], R30 ;  /* 0x0000001e12007986 */ /* 0x000fe2000c101b08 */
[----:B------:R-:W-:-:S05]  /*08b0*/  IMAD.WIDE R26, R8, 0x8, R22 ;  /* 0x00000008081a7825 */ /* 0x000fca00078e0216 */
[----:B------:R1:W2:Y:S02]  /*08c0*/  LDG.E.64 R22, desc[UR8][R26.64] ;  /* 0x000000081a167981 */ /* 0x0002a4000c1e1b00 */
[----:B-1----:R-:W-:-:S05]  /*08d0*/  IMAD.WIDE R26, R8, 0x8, R28 ;  /* 0x00000008081a7825 */ /* 0x002fca00078e021c */
[----:B0-----:R-:W3:Y:S01]  /*08e0*/  LDG.E.64 R24, desc[UR8][R26.64] ;  /* 0x000000081a187981 */ /* 0x001ee2000c1e1b00 */
[----:B------:R-:W-:-:S04]  /*08f0*/  IMAD.WIDE R36, R0, 0x8, R36 ;  /* 0x0000000800247825 */ /* 0x000fc800078e0224 */
[----:B------:R-:W-:Y:S01]  /*0900*/  IMAD.WIDE R32, R8, 0x8, R26 ;  /* 0x0000000808207825 */ /* 0x000fe200078e021a */
[----:B--2---:R-:W-:-:S08]  /*0910*/  DMUL R22, R20, R22 ;  /* 0x0000001614167228 */ /* 0x004fd00000000000 */
[----:B---3--:R-:W-:-:S07]  /*0920*/  DFMA R24, R22, R24, R30 ;  /* 0x000000181618722b */ /* 0x008fce000000001e */
[----:B------:R0:W-:Y:S04]  /*0930*/  STG.E.64 desc[UR8][R18.64], R24 ;  /* 0x0000001812007986 */ /* 0x0001e8000c101b08 */
[----:B------:R-:W2:Y:S04]  /*0940*/  LDG.E.64 R22, desc[UR8][R36.64] ;  /* 0x0000000824167981 */ /* 0x000ea8000c1e1b00 */
[----:B------:R-:W3:Y:S01]  /*0950*/  LDG.E.64 R28, desc[UR8][R32.64] ;  /* 0x00000008201c7981 */ /* 0x000ee2000c1e1b00 */
[----:B--2---:R-:W-:-:S08]  /*0960*/  DMUL R22, R20, R22 ;  /* 0x0000001614167228 */ /* 0x004fd00000000000 */
[----:B---3--:R-:W-:Y:S01]  /*0970*/  DFMA R28, R22, R28, R24 ;  /* 0x0000001c161c722b */ /* 0x008fe20000000018 */
[----:B------:R-:W-:-:S06]  /*0980*/  IMAD.WIDE R22, R8, 0x8, R36 ;  /* 0x0000000808167825 */ /* 0x000fcc00078e0224 */
[----:B------:R1:W-:Y:S01]  /*0990*/  STG.E.64 desc[UR8][R18.64], R28 ;  /* 0x0000001c12007986 */ /* 0x0003e2000c101b08 */
[----:B0-----:R-:W-:-:S03]  /*09a0*/  IMAD.WIDE R24, R8, 0x8, R32 ;  /* 0x0000000808187825 */ /* 0x001fc600078e0220 */
[----:B------:R0:W2:Y:S04]  /*09b0*/  LDG.E.64 R30, desc[UR8][R22.64] ;  /* 0x00000008161e7981 */ /* 0x0000a8000c1e1b00 */
[----:B------:R-:W3:Y:S01]  /*09c0*/  LDG.E.64 R26, desc[UR8][R24.64] ;  /* 0x00000008181a7981 */ /* 0x000ee2000c1e1b00 */
[----:B------:R-:W-:-:S04]  /*09d0*/  IMAD.WIDE R36, R8, 0x8, R22 ;  /* 0x0000000808247825 */ /* 0x000fc800078e0216 */
[----:B------:R-:W-:Y:S01]  /*09e0*/  IMAD.WIDE R32, R8, 0x8, R24 ;  /* 0x0000000808207825 */ /* 0x000fe200078e0218 */
[----:B0-----:R-:W0:Y:S01]  /*09f0*/  LDC R22, c[0x0][0x384] ;  /* 0x0000e100ff167b82 */ /* 0x001e220000000800 */
[----:B--2---:R-:W-:-:S08]  /*0a00*/  DMUL R30, R20, R30 ;  /* 0x0000001e141e7228 */ /* 0x004fd00000000000 */
[----:B---3--:R-:W-:-:S07]  /*0a10*/  DFMA R30, R30, R26, R28 ;  /* 0x0000001a1e1e722b */ /* 0x008fce000000001c */
[----:B------:R1:W-:Y:S04]  /*0a20*/  STG.E.64 desc[UR8][R18.64], R30 ;  /* 0x0000001e12007986 */ /* 0x0003e8000c101b08 */
[----:B------:R-:W2:Y:S04]  /*0a30*/  LDG.E.64 R26, desc[UR8][R36.64] ;  /* 0x00000008241a7981 */ /* 0x000ea8000c1e1b00 */
[----:B------:R-:W3:Y:S01]  /*0a40*/  LDG.E.64 R32, desc[UR8][R32.64] ;  /* 0x0000000820207981 */ /* 0x000ee2000c1e1b00 */
[----:B------:R-:W-:Y:S01]  /*0a50*/  IADD3 R4, PT, PT, R4, 0x4, RZ ;  /* 0x0000000404047810 */ /* 0x000fe20007ffe0ff */
[----:B0-----:R-:W-:Y:S01]  /*0a60*/  IMAD R9, R22, UR4, R9 ;  /* 0x0000000416097c24 */ /* 0x001fe2000f8e0209 */
[----:B------:R-:W-:-:S02]  /*0a70*/  IADD3 R34, PT, PT, R34, UR4, RZ ;  /* 0x0000000422227c10 */ /* 0x000fc4000fffe0ff */
[----:B------:R-:W-:Y:S01]  /*0a80*/  ISETP.NE.AND P1, PT, R4, RZ, PT ;  /* 0x000000ff0400720c */ /* 0x000fe20003f25270 */
[----:B--2---:R-:W-:-:S08]  /*0a90*/  DMUL R26, R20, R26 ;  /* 0x0000001a141a7228 */ /* 0x004fd00000000000 */
[----:B---3--:R-:W-:-:S07]  /*0aa0*/  DFMA R26, R26, R32, R30 ;  /* 0x000000201a1a722b */ /* 0x008fce000000001e */
[----:B------:R1:W-:Y:S01]  /*0ab0*/  STG.E.64 desc[UR8][R18.64], R26 ;  /* 0x0000001a12007986 */ /* 0x0003e2000c101b08 */
[----:B------:R-:W-:Y:S05]  /*0ac0*/  @P1 BRA `(.L_x_2) ;  /* 0xfffffff800881947 */ /* 0x000fea000383ffff */
[----:B------:R-:W-:-:S07]  /*0ad0*/  LOP3.LUT R4, R7, 0x7ffffffc, RZ, 0xc0, !PT ;  /* 0x7ffffffc07047812 */ /* 0x000fce00078ec0ff */
.L_x_1:
[----:B------:R-:W-:-:S13]  /*0ae0*/  LOP3.LUT P1, R9, R7, 0x3, RZ, 0xc0, !PT ;  /* 0x0000000307097812 */ /* 0x000fda000782c0ff */
[----:B------:R-:W-:Y:S05]  /*0af0*/  @!P1 BRA `(.L_x_3) ;  /* 0x0000000400349947 */ /* 0x000fea0003800000 */
[----:B------:R-:W-:Y:S02]  /*0b00*/  ISETP.NE.AND P1, PT, R9, 0x1, PT ;  /* 0x000000010900780c */ /* 0x000fe40003f25270 */
[----:B------:R-:W-:-:S04]  /*0b10*/  LOP3.LUT R22, R7, 0x1, RZ, 0xc0, !PT ;  /* 0x0000000107167812 */ /* 0x000fc800078ec0ff */
[----:B------:R-:W-:-:S07]  /*0b20*/  ISETP.NE.U32.AND P2, PT, R22, 0x1, PT ;  /* 0x000000011600780c */ /* 0x000fce0003f45070 */
[----:B------:R-:W-:Y:S06]  /*0b30*/  @!P1 BRA `(.L_x_4) ;  /* 0x0000000000bc9947 */ /* 0x000fec0003800000 */
[----:B------:R-:W0:Y:S01]  /*0b40*/  LDC.64 R34, c[0x0][0x3a0] ;  /* 0x0000e800ff227b82 */ /* 0x000e220000000a00 */
[-C--:B------:R-:W-:Y:S02]  /*0b50*/  IMAD R23, R4, R0.reuse, R5 ;  /* 0x0000000004177224 */ /* 0x080fe400078e0205 */
[----:B------:R-:W-:-:S04]  /*0b60*/  IMAD R9, R6, R0, R3 ;  /* 0x0000000006097224 */ /* 0x000fc800078e0203 */
[----:B------:R-:W-:Y:S02]  /*0b70*/  IMAD R9, R4, UR5, R9 ;  /* 0x0000000504097c24 */ /* 0x000fe4000f8e0209 */
[----:B0-----:R-:W-:-:S05]  /*0b80*/  IMAD.WIDE R22, R23, 0x8, R34 ;  /* 0x0000000817167825 */ /* 0x001fca00078e0222 */
[----:B------:R-:W2:Y:S01]  /*0b90*/  LDG.E.64 R24, desc[UR8][R22.64] ;  /* 0x0000000816187981 */ /* 0x000ea2000c1e1b00 */
[----:B------:R-:W-:-:S05]  /*0ba0*/  IMAD.WIDE R34, R9, 0x8, R34 ;  /* 0x0000000809227825 */ /* 0x000fca00078e0222 */
[----:B------:R-:W3:Y:S01]  /*0bb0*/  LDG.E.64 R32, desc[UR8][R34.64] ;  /* 0x0000000822207981 */ /* 0x000ee2000c1e1b00 */
[----:B--2---:R-:W-:-:S08]  /*0bc0*/  DMUL R24, R20, R24 ;  /* 0x0000001814187228 */ /* 0x004fd00000000000 */
[----:B---3-5:R-:W-:Y:S01]  /*0bd0*/  DFMA R32, R24, R32, R26 ;  /* 0x000000201820722b */ /* 0x028fe2000000001a */
[----:B------:R-:W-:-:S06]  /*0be0*/  IMAD.WIDE R24, R8, 0x8, R22 ;  /* 0x0000000808187825 */ /* 0x000fcc00078e0216 */
[----:B------:R0:W-:Y:S01]  /*0bf0*/  STG.E.64 desc[UR8][R18.64], R32 ;  /* 0x0000002012007986 */ /* 0x0001e2000c101b08 */
[----:B-1----:R-:W-:-:S03]  /*0c00*/  IMAD.WIDE R26, R8, 0x8, R34 ;  /* 0x00000008081a7825 */ /* 0x002fc600078e0222 */
[----:B------:R1:W2:Y:S04]  /*0c10*/  LDG.E.64 R30, desc[UR8][R24.64] ;  /* 0x00000008181e7981 */ /* 0x0002a8000c1e1b00 */
[----:B------:R-:W3:Y:S01]  /*0c20*/  LDG.E.64 R28, desc[UR8][R26.64] ;  /* 0x000000081a1c7981 */ /* 0x000ee2000c1e1b00 */
[----:B-1----:R-:W-:Y:S01]  /*0c30*/  IMAD.WIDE R24, R8, 0x8, R24 ;  /* 0x0000000808187825 */ /* 0x002fe200078e0218 */
[----:B--2---:R-:W-:-:S08]  /*0c40*/  DMUL R30, R20, R30 ;  /* 0x0000001e141e7228 */ /* 0x004fd00000000000 */
[----:B---3--:R-:W-:Y:S01]  /*0c50*/  DFMA R30, R30, R28, R32 ;  /* 0x0000001c1e1e722b */ /* 0x008fe20000000020 */
[----:B------:R-:W-:-:S06]  /*0c60*/  IMAD.WIDE R28, R8, 0x8, R26 ;  /* 0x00000008081c7825 */ /* 0x000fcc00078e021a */
[----:B------:R1:W-:Y:S04]  /*0c70*/  STG.E.64 desc[UR8][R18.64], R30 ;  /* 0x0000001e12007986 */ /* 0x0003e8000c101b08 */
[----:B------:R-:W2:Y:S04]  /*0c80*/  LDG.E.64 R34, desc[UR8][R24.64] ;  /* 0x0000000818227981 */ /* 0x000ea8000c1e1b00 */
[----:B------:R-:W3:Y:S01]  /*0c90*/  LDG.E.64 R36, desc[UR8][R28.64] ;  /* 0x000000081c247981 */ /* 0x000ee2000c1e1b00 */
[----:B0-----:R-:W-:Y:S01]  /*0ca0*/  IMAD.WIDE R32, R8, 0x8, R28 ;  /* 0x0000000808207825 */ /* 0x001fe200078e021c */
[----:B--2---:R-:W-:-:S08]  /*0cb0*/  DMUL R34, R20, R34 ;  /* 0x0000002214227228 */ /* 0x004fd00000000000 */
[----:B---3--:R-:W-:Y:S01]  /*0cc0*/  DFMA R36, R34, R36, R30 ;  /* 0x000000242224722b */ /* 0x008fe2000000001e */
[----:B------:R-:W-:-:S06]  /*0cd0*/  IMAD.WIDE R34, R0, 0x8, R22 ;  /* 0x0000000800227825 */ /* 0x000fcc00078e0216 */
[----:B------:R0:W-:Y:S04]  /*0ce0*/  STG.E.64 desc[UR8][R18.64], R36 ;  /* 0x0000002412007986 */ /* 0x0001e8000c101b08 */
[----:B------:R-:W2:Y:S04]  /*0cf0*/  LDG.E.64 R22, desc[UR8][R34.64] ;  /* 0x0000000822167981 */ /* 0x000ea8000c1e1b00 */
[----:B-1----:R-:W3:Y:S01]  /*0d00*/  LDG.E.64 R30, desc[UR8][R32.64] ;  /* 0x00000008201e7981 */ /* 0x002ee2000c1e1b00 */
[----:B------:R-:W-:Y:S01]  /*0d10*/  IMAD.WIDE R24, R8, 0x8, R32 ;  /* 0x0000000808187825 */ /* 0x000fe200078e0220 */
[----:B--2---:R-:W-:-:S08]  /*0d20*/  DMUL R22, R20, R22 ;  /* 0x0000001614167228 */ /* 0x004fd00000000000 */
[----:B---3--:R-:W-:Y:S01]  /*0d30*/  DFMA R30, R22, R30, R36 ;  /* 0x0000001e161e722b */ /* 0x008fe20000000024 */
[----:B------:R-:W-:-:S06]  /*0d40*/  IMAD.WIDE R22, R8, 0x8, R34 ;  /* 0x0000000808167825 */ /* 0x000fcc00078e0222 */
[----:B------:R0:W-:Y:S04]  /*0d50*/  STG.E.64 desc[UR8][R18.64], R30 ;  /* 0x0000001e12007986 */ /* 0x0001e8000c101b08 */
[----:B------:R-:W2:Y:S04]  /*0d60*/  LDG.E.64 R28, desc[UR8][R22.64] ;  /* 0x00000008161c7981 */ /* 0x000ea8000c1e1b00 */
[----:B------:R-:W3:Y:S01]  /*0d70*/  LDG.E.64 R26, desc[UR8][R24.64] ;  /* 0x00000008181a7981 */ /* 0x000ee2000c1e1b00 */
[----:B------:R-:W-:-:S04]  /*0d80*/  IMAD.WIDE R34, R8, 0x8, R22 ;  /* 0x0000000808227825 */ /* 0x000fc800078e0216 */
[----:B------:R-:W-:Y:S01]  /*0d90*/  IMAD.WIDE R32, R8, 0x8, R24 ;  /* 0x0000000808207825 */ /* 0x000fe200078e0218 */
[----:B--2---:R-:W-:-:S08]  /*0da0*/  DMUL R28, R20, R28 ;  /* 0x0000001c141c7228 */ /* 0x004fd00000000000 */
[----:B---3--:R-:W-:-:S07]  /*0db0*/  DFMA R28, R28, R26, R30 ;  /* 0x0000001a1c1c722b */ /* 0x008fce000000001e */
[----:B------:R0:W-:Y:S04]  /*0dc0*/  STG.E.64 desc[UR8][R18.64], R28 ;  /* 0x0000001c12007986 */ /* 0x0001e8000c101b08 */
[----:B------:R-:W2:Y:S04]  /*0dd0*/  LDG.E.64 R26, desc[UR8][R34.64] ;  /* 0x00000008221a7981 */ /* 0x000ea8000c1e1b00 */
[----:B------:R-:W3:Y:S01]  /*0de0*/  LDG.E.64 R32, desc[UR8][R32.64] ;  /* 0x0000000820207981 */ /* 0x000ee2000c1e1b00 */
[----:B------:R-:W-:Y:S01]  /*0df0*/  IADD3 R4, PT, PT, R4, 0x2, RZ ;  /* 0x0000000204047810 */ /* 0x000fe20007ffe0ff */
[----:B--2---:R-:W-:-:S08]  /*0e00*/  DMUL R26, R20, R26 ;  /* 0x0000001a141a7228 */ /* 0x004fd00000000000 */
[----:B---3--:R-:W-:-:S07]  /*0e10*/  DFMA R26, R26, R32, R28 ;  /* 0x000000201a1a722b */ /* 0x008fce000000001c */
[----:B------:R0:W-:Y:S04]  /*0e20*/  STG.E.64 desc[UR8][R18.64], R26 ;  /* 0x0000001a12007986 */ /* 0x0001e8000c101b08 */
.L_x_4:
[----:B------:R-:W-:Y:S05]  /*0e30*/  @P2 BRA `(.L_x_3) ;  /* 0x0000000000642947 */ /* 0x000fea0003800000 */
[----:B------:R-:W2:Y:S01]  /*0e40*/  LDC.64 R22, c[0x0][0x3a0] ;  /* 0x0000e800ff167b82 */ /* 0x000ea20000000a00 */
[-C--:B------:R-:W-:Y:S02]  /*0e50*/  IMAD R25, R4, R0.reuse, R5 ;  /* 0x0000000004197224 */ /* 0x080fe400078e0205 */
[----:B------:R-:W-:-:S04]  /*0e60*/  IMAD R9, R6, R0, R3 ;  /* 0x0000000006097224 */ /* 0x000fc800078e0203 */
[----:B------:R-:W-:Y:S02]  /*0e70*/  IMAD R9, R4, UR5, R9 ;  /* 0x0000000504097c24 */ /* 0x000fe4000f8e0209 */
[----:B--2---:R-:W-:-:S05]  /*0e80*/  IMAD.WIDE R24, R25, 0x8, R22 ;  /* 0x0000000819187825 */ /* 0x004fca00078e0216 */
[----:B01----:R-:W2:Y:S01]  /*0e90*/  LDG.E.64 R28, desc[UR8][R24.64] ;  /* 0x00000008181c7981 */ /* 0x003ea2000c1e1b00 */
[----:B------:R-:W-:-:S05]  /*0ea0*/  IMAD.WIDE R22, R9, 0x8, R22 ;  /* 0x0000000809167825 */ /* 0x000fca00078e0216 */
[----:B------:R-:W3:Y:S01]  /*0eb0*/  LDG.E.64 R30, desc[UR8][R22.64] ;  /* 0x00000008161e7981 */ /* 0x000ee2000c1e1b00 */
[----:B------:R-:W-:Y:S01]  /*0ec0*/  IMAD.WIDE R32, R8, 0x8, R22 ;  /* 0x0000000808207825 */ /* 0x000fe200078e0216 */
[----:B--2---:R-:W-:-:S08]  /*0ed0*/  DMUL R28, R20, R28 ;  /* 0x0000001c141c7228 */ /* 0x004fd00000000000 */
[----:B---3-5:R-:W-:Y:S01]  /*0ee0*/  DFMA R26, R28, R30, R26 ;  /* 0x0000001e1c1a722b */ /* 0x028fe2000000001a */
        /* <DEDUP_REMOVED lines=9> */
[----:B------:R-:W3:Y:S04]  /*0f80*/  LDG.E.64 R24, desc[UR8][R24.64] ;  /* 0x0000000818187981 */ /* 0x000ee8000c1e1b00 */
[----:B------:R-:W0:Y:S01]  /*0f90*/  LDG.E.64 R22, desc[UR8][R22.64] ;  /* 0x0000000816167981 */ /* 0x000e22000c1e1b00 */
[----:B---3--:R-:W-:-:S08]  /*0fa0*/  DMUL R20, R20, R24 ;  /* 0x0000001814147228 */ /* 0x008fd00000000000 */
[----:B0-----:R-:W-:-:S07]  /*0fb0*/  DFMA R26, R20, R22, R34 ;  /* 0x00000016141a722b */ /* 0x001fce0000000022 */
[----:B------:R2:W-:Y:S04]  /*0fc0*/  STG.E.64 desc[UR8][R18.64], R26 ;  /* 0x0000001a12007986 */ /* 0x0005e8000c101b08 */
.L_x_3:
[----:B------:R-:W-:-:S04]  /*0fd0*/  IADD3 R6, PT, PT, R6, 0x1, RZ ;  /* 0x0000000106067810 */ /* 0x000fc80007ffe0ff */
[----:B------:R-:W-:-:S13]  /*0fe0*/  ISETP.NE.AND P1, PT, R6, R7, PT ;  /* 0x000000070600720c */ /* 0x000fda0003f25270 */
[----:B------:R-:W-:Y:S05]  /*0ff0*/  @P1 BRA `(.L_x_5) ;  /* 0xfffffff400041947 */ /* 0x000fea000383ffff */
[----:B------:R-:W-:Y:S05]  /*1000*/  @P0 BRA `(.L_x_6) ;  /* 0xfffffff000740947 */ /* 0x000fea000383ffff */
[----:B------:R-:W3:Y:S01]  /*1010*/  LDCU UR6, c[0x0][0x360] ;  /* 0x00006c00ff0677ac */ /* 0x000ee20008000800 */
[----:B------:R-:W3:Y:S02]  /*1020*/  LDC R2, c[0x0][0x370] ;  /* 0x0000dc00ff027b82 */ /* 0x000ee40000000800 */
[----:B---3--:R-:W-:-:S05]  /*1030*/  IMAD R3, R2, UR6, R3 ;  /* 0x0000000602037c24 */ /* 0x008fca000f8e0203 */
[----:B------:R-:W-:-:S13]  /*1040*/  ISETP.GE.AND P0, PT, R3, R8, PT ;  /* 0x000000080300720c */ /* 0x000fda0003f06270 */
[----:B------:R-:W-:Y:S05]  /*1050*/  @!P0 BRA `(.L_x_7) ;  /* 0xfffffff000308947 */ /* 0x000fea000383ffff */
[----:B------:R-:W-:Y:S05]  /*1060*/  EXIT ;  /* 0x000000000000794d */ /* 0x000fea0003800000 */
.L_x_0:
[C---:B------:R-:W-:Y:S01]  /*1070*/  LOP3.LUT R34, R0.reuse, 0x3, RZ, 0xc0, !PT ;  /* 0x0000000300227812 */ /* 0x040fe200078ec0ff */
[----:B------:R-:W-:Y:S01]  /*1080*/  UIMAD UR4, UR4, 0x5, URZ ;  /* 0x00000005040478a4 */ /* 0x000fe2000f8e02ff */
[----:B------:R-:W-:-:S11]  /*1090*/  LOP3.LUT R0, R0, 0x7ffffffc, RZ, 0xc0, !PT ;  /* 0x7ffffffc00007812 */ /* 0x000fd600078ec0ff */
.L_x_12:
[----:B0-2--5:R-:W0:Y:S08]  /*10a0*/  LDC.64 R8, c[0x0][0x3a8] ;  /* 0x0000ea00ff087b82 */ /* 0x025e300000000a00 */
[----:B-1----:R-:W1:Y:S08]  /*10b0*/  LDC.64 R4, c[0x0][0x380] ;  /* 0x0000e000ff047b82 */ /* 0x002e700000000a00 */
[----:B------:R-:W2:Y:S01]  /*10c0*/  LDC.64 R6, c[0x0][0x390] ;  /* 0x0000e400ff067b82 */ /* 0x000ea20000000a00 */
[----:B0-----:R-:W-:-:S04]  /*10d0*/  IMAD.WIDE R8, R3, 0x8, R8 ;  /* 0x0000000803087825 */ /* 0x001fc800078e0208 */
[C---:B-1----:R-:W-:Y:S02]  /*10e0*/  IMAD.WIDE R10, R4.reuse, 0x8, R8 ;  /* 0x00000008040a7825 */ /* 0x042fe400078e0208 */
[----:B------:R-:W5:Y:S02]  /*10f0*/  LDG.E.64 R8, desc[UR8][R8.64] ;  /* 0x0000000808087981 */ /* 0x000f64000c1e1b00 */
[----:B------:R-:W-:Y:S02]  /*1100*/  IMAD.WIDE R12, R4, 0x8, R10 ;  /* 0x00000008040c7825 */ /* 0x000fe400078e020a */
[----:B------:R-:W5:Y:S02]  /*1110*/  LDG.E.64 R10, desc[UR8][R10.64] ;  /* 0x000000080a0a7981 */ /* 0x000f64000c1e1b00 */
[----:B--2---:R-:W-:Y:S02]  /*1120*/  IMAD.WIDE R6, R3, 0x8, R6 ;  /* 0x0000000803067825 */ /* 0x004fe400078e0206 */
[----:B------:R-:W5:Y:S04]  /*1130*/  LDG.E.64 R12, desc[UR8][R12.64] ;  /* 0x000000080c0c7981 */ /* 0x000f68000c1e1b00 */
[----:B------:R-:W5:Y:S01]  /*1140*/  LDG.E.64 R6, desc[UR8][R6.64] ;  /* 0x0000000806067981 */ /* 0x000f62000c1e1b00 */
[----:B------:R-:W-:-:S02]  /*1150*/  ISETP.GE.U32.AND P0, PT, R5, 0x4, PT ;  /* 0x000000040500780c */ /* 0x000fc40003f06070 */
[----:B------:R-:W-:-:S11]  /*1160*/  MOV R2, RZ ;  /* 0x000000ff00027202 */ /* 0x000fd60000000f00 */
[----:B------:R-:W-:Y:S05]  /*1170*/  @!P0 BRA `(.L_x_8) ;  /* 0x00000004009c8947 */ /* 0x000fea0003800000 */
[----:B------:R-:W-:-:S07]  /*1180*/  HFMA2 R2, -RZ, RZ, 0, 0 ;  /* 0x00000000ff027431 */ /* 0x000fce00000001ff */
.L_x_9:
[----:B0-----:R-:W0:Y:S01]  /*1190*/  LDC.64 R26, c[0x0][0x3b0] ;  /* 0x0000ec00ff1a7b82 */ /* 0x001e220000000a00 */
[----:B------:R-:W-:-:S07]  /*11a0*/  IMAD R17, R2, UR5, R3 ;  /* 0x0000000502117c24 */ /* 0x000fce000f8e0203 */
[----:B------:R-:W1:Y:S01]  /*11b0*/  LDC.64 R14, c[0x0][0x398] ;  /* 0x0000e600ff0e7b82 */ /* 0x000e620000000a00 */
[----:B------:R-:W-:-:S07]  /*11c0*/  IMAD R19, R2, R4, R3 ;  /* 0x0000000402137224 */ /* 0x000fce00078e0203 */
[----:B------:R-:W2:Y:S01]  /*11d0*/  LDC.64 R30, c[0x0][0x3b8] ;  /* 0x0000ee00ff1e7b82 */ /* 0x000ea20000000a00 */
[----:B0-----:R-:W-:-:S04]  /*11e0*/  IMAD.WIDE R26, R17, 0x8, R26 ;  /* 0x00000008111a7825 */ /* 0x001fc800078e021a */
[C---:B------:R-:W-:Y:S02]  /*11f0*/  IMAD.WIDE R16, R4.reuse, 0x8, R26 ;  /* 0x0000000804107825 */ /* 0x040fe400078e021a */
[----:B------:R-:W3:Y:S04]  /*1200*/  LDG.E.64 R26, desc[UR8][R26.64] ;  /* 0x000000081a1a7981 */ /* 0x000ee8000c1e1b00 */
[----:B------:R0:W4:Y:S01]  /*1210*/  LDG.E.64 R32, desc[UR8][R16.64] ;  /* 0x0000000810207981 */ /* 0x000122000c1e1b00 */
[----:B------:R-:W-:-:S04]  /*1220*/  IMAD.WIDE R24, R4, 0x8, R16 ;  /* 0x0000000804187825 */ /* 0x000fc800078e0210 */
[----:B-1----:R-:W-:Y:S01]  /*1230*/  IMAD.WIDE R14, R19, 0x8, R14 ;  /* 0x00000008130e7825 */ /* 0x002fe200078e020e */
[----:B------:R1:W3:Y:S04]  /*1240*/  LDG.E.64 R28, desc[UR8][R24.64] ;  /* 0x00000008181c7981 */ /* 0x0002e8000c1e1b00 */
[----:B------:R1:W3:Y:S01]  /*1250*/  LDG.E.64 R18, desc[UR8][R14.64] ;  /* 0x000000080e127981 */ /* 0x0002e2000c1e1b00 */
[----:B------:R-:W-:-:S04]  /*1260*/  IMAD R23, R2, UR4, R3 ;  /* 0x0000000402177c24 */ /* 0x000fc8000f8e0203 */
[----:B--2---:R-:W-:-:S04]  /*1270*/  IMAD.WIDE R30, R23, 0x8, R30 ;  /* 0x00000008171e7825 */ /* 0x004fc800078e021e */
[----:B0-----:R-:W-:-:S04]  /*1280*/  IMAD.WIDE R16, R4, 0x8, R30 ;  /* 0x0000000804107825 */ /* 0x001fc800078e021e */
[----:B------:R-:W-:-:S04]  /*1290*/  IMAD.WIDE R36, R4, 0x8, R16 ;  /* 0x0000000804247825 */ /* 0x000fc800078e0210 */
[----:B-1----:R-:W-:-:S04]  /*12a0*/  IMAD.WIDE R24, R4, 0x8, R24 ;  /* 0x0000000804187825 */ /* 0x002fc800078e0218 */
[----:B------:R-:W-:-:S04]  /*12b0*/  IMAD.WIDE R22, R4, 0x8, R24 ;  /* 0x0000000804167825 */ /* 0x000fc800078e0218 */
[----:B------:R-:W-:Y:S01]  /*12c0*/  IMAD.WIDE R14, R4, 0x8, R14 ;  /* 0x00000008040e7825 */ /* 0x000fe200078e020e */
[----:B----45:R-:W-:-:S08]  /*12d0*/  DMUL R20, R10, R32 ;  /* 0x000000200a147228 */ /* 0x030fd00000000000 */
[----:B---3--:R-:W-:Y:S02]  /*12e0*/  DFMA R20, R8, R26, R20 ;  /* 0x0000001a0814722b */ /* 0x008fe40000000014 */
[----:B------:R-:W-:-:S06]  /*12f0*/  DMUL R18, R6, R18 ;  /* 0x0000001206127228 */ /* 0x000fcc0000000000 */
[----:B------:R-:W-:Y:S01]  /*1300*/  DFMA R20, R12, R28, R20 ;  /* 0x0000001c0c14722b */ /* 0x000fe20000000014 */
[----:B------:R0:W-:Y:S07]  /*1310*/  STG.E.64 desc[UR8][R30.64], R18 ;  /* 0x000000121e007986 */ /* 0x0001ee000c101b08 */
[----:B------:R-:W-:Y:S01]  /*1320*/  DMUL R20, R20, -2 ;  /* 0xc000000014147828 */ /* 0x000fe20000000000 */
[----:B0-----:R-:W-:-:S06]  /*1330*/  IMAD.WIDE R18, R4, 0x8, R36 ;  /* 0x0000000804127825 */ /* 0x001fcc00078e0224 */
[----:B------:R0:W-:Y:S04]  /*1340*/  STG.E.64 desc[UR8][R16.64], R20 ;  /* 0x0000001410007986 */ /* 0x0001e8000c101b08 */
[----:B------:R-:W-:Y:S04]  /*1350*/  STG.E.64 desc[UR8][R36.64], R26 ;  /* 0x0000001a24007986 */ /* 0x000fe8000c101b08 */
[----:B------:R1:W-:Y:S01]  /*1360*/  STG.E.64 desc[UR8][R18.64], R32 ;  /* 0x0000002012007986 */ /* 0x0003e2000c101b08 */
[----:B0-----:R-:W-:-:S05]  /*1370*/  IMAD.WIDE R16, R4, 0x8, R18 ;  /* 0x0000000804107825 */ /* 0x001fca00078e0212 */
[----:B------:R0:W-:Y:S04]  /*1380*/  STG.E.64 desc[UR8][R16.64], R28 ;  /* 0x0000001c10007986 */ /* 0x0001e8000c101b08 */
[----:B------:R2:W3:Y:S01]  /*1390*/  LDG.E.64 R20, desc[UR8][R22.64] ;  /* 0x0000000816147981 */ /* 0x0004e2000c1e1b00 */
[----:B------:R-:W-:-:S03]  /*13a0*/  IMAD.WIDE R30, R4, 0x8, R22 ;  /* 0x00000008041e7825 */ /* 0x000fc600078e0216 */
[----:B------:R-:W4:Y:S04]  /*13b0*/  LDG.E.64 R24, desc[UR8][R24.64] ;  /* 0x0000000818187981 */ /* 0x000f28000c1e1b00 */
[----:B-1----:R-:W4:Y:S04]  /*13c0*/  LDG.E.64 R32, desc[UR8][R14.64] ;  /* 0x000000080e207981 */ /* 0x002f28000c1e1b00 */
[----:B------:R1:W4:Y:S01]  /*13d0*/  LDG.E.64 R18, desc[UR8][R30.64] ;  /* 0x000000081e127981 */ /* 0x000322000c1e1b00 */
[----:B--2---:R-:W-:-:S04]  /*13e0*/  IMAD.WIDE R22, R4, 0x8, R16 ;  /* 0x0000000804167825 */ /* 0x004fc800078e0210 */
[----:B------:R-:W-:-:S04]  /*13f0*/  IMAD.WIDE R26, R4, 0x8, R22 ;  /* 0x00000008041a7825 */ /* 0x000fc800078e0216 */
[----:B0-----:R-:W-:-:S04]  /*1400*/  IMAD.WIDE R16, R4, 0x8, R26 ;  /* 0x0000000804107825 */ /* 0x001fc800078e021a */
[----:B-1----:R-:W-:-:S04]  /*1410*/  IMAD.WIDE R30, R4, 0x8, R30 ;  /* 0x00000008041e7825 */ /* 0x002fc800078e021e */
[----:B------:R-:W-:Y:S01]  /*1420*/  IMAD.WIDE R14, R4, 0x8, R14 ;  /* 0x00000008040e7825 */ /* 0x000fe200078e020e */
[----:B---3--:R-:W-:-:S08]  /*1430*/  DMUL R36, R10, R20 ;  /* 0x000000140a247228 */ /* 0x008fd00000000000 */
[----:B----4-:R-:W-:Y:S02]  /*1440*/  DFMA R36, R8, R24, R36 ;  /* 0x000000180824722b */ /* 0x010fe40000000024 */
[----:B------:R-:W-:-:S06]  /*1450*/  DMUL R32, R6, R32 ;  /* 0x0000002006207228 */ /* 0x000fcc0000000000 */
[----:B------:R-:W-:Y:S01]  /*1460*/  DFMA R28, R12, R18, R36 ;  /* 0x000000120c1c722b */ /* 0x000fe20000000024 */
[----:B------:R0:W-:Y:S01]  /*1470*/  STG.E.64 desc[UR8][R22.64], R32 ;  /* 0x0000002016007986 */ /* 0x0001e2000c101b08 */
[----:B------:R-:W-:-:S06]  /*1480*/  IMAD.WIDE R36, R4, 0x8, R30 ;  /* 0x0000000804247825 */ /* 0x000fcc00078e021e */
[----:B------:R-:W-:Y:S01]  /*1490*/  DMUL R28, R28, -2 ;  /* 0xc00000001c1c7828 */ /* 0x000fe20000000000 */
[----:B0-----:R-:W-:-:S06]  /*14a0*/  IMAD.WIDE R22, R4, 0x8, R16 ;  /* 0x0000000804167825 */ /* 0x001fcc00078e0210 */
[----:B------:R-:W-:Y:S01]  /*14b0*/  STG.E.64 desc[UR8][R26.64], R28 ;  /* 0x0000001c1a007986 */ /* 0x000fe2000c101b08 */
[----:B------:R-:W-:-:S03]  /*14c0*/  IMAD.WIDE R32, R4, 0x8, R22 ;  /* 0x0000000804207825 */ /* 0x000fc600078e0216 */
[----:B------:R0:W-:Y:S04]  /*14d0*/  STG.E.64 desc[UR8][R16.64], R24 ;  /* 0x0000001810007986 */ /* 0x0001e8000c101b08 */
[----:B------:R1:W-:Y:S04]  /*14e0*/  STG.E.64 desc[UR8][R22.64], R20 ;  /* 0x0000001416007986 */ /* 0x0003e8000c101b08 */
[----:B------:R2:W-:Y:S04]  /*14f0*/  STG.E.64 desc[UR8][R32.64], R18 ;  /* 0x0000001220007986 */ /* 0x0005e8000c101b08 */
[----:B------:R-:W3:Y:S04]  /*1500*/  LDG.E.64 R30, desc[UR8][R30.64] ;  /* 0x000000081e1e7981 */ /* 0x000ee8000c1e1b00 */
[----:B0-----:R0:W4:Y:S04]  /*1510*/  LDG.E.64 R16, desc[UR8][R36.64] ;  /* 0x0000000824107981 */ /* 0x001128000c1e1b00 */
[----:B-1----:R-:W3:Y:S01]  /*1520*/  LDG.E.64 R20, desc[UR8][R14.64] ;  /* 0x000000080e147981 */ /* 0x002ee2000c1e1b00 */
[----:B0-----:R-:W-:-:S05]  /*1530*/  IMAD.WIDE R36, R4, 0x8, R36 ;  /* 0x0000000804247825 */ /* 0x001fca00078e0224 */
[----:B------:R0:W3:Y:S01]  /*1540*/  LDG.E.64 R26, desc[UR8][R36.64] ;  /* 0x00000008241a7981 */ /* 0x0000e2000c1e1b00 */
[----:B------:R-:W-:-:S04]  /*1550*/  IMAD.WIDE R28, R4, 0x8, R32 ;  /* 0x00000008041c7825 */ /* 0x000fc800078e0220 */
[----:B------:R-:W-:-:S04]  /*1560*/  IMAD.WIDE R24, R4, 0x8, R28 ;  /* 0x0000000804187825 */ /* 0x000fc800078e021c */
[----:B--2---:R-:W-:-:S04]  /*1570*/  IMAD.WIDE R18, R4, 0x8, R24 ;  /* 0x0000000804127825 */ /* 0x004fc800078e0218 */
[----:B0-----:R-:W-:Y:S01]  /*1580*/  IMAD.WIDE R36, R4, 0x8, R36 ;  /* 0x0000000804247825 */ /* 0x001fe200078e0224 */
[----:B----4-:R-:W-:-:S08]  /*1590*/  DMUL R22, R10, R16 ;  /* 0x000000100a167228 */ /* 0x010fd00000000000 */
[----:B---3--:R-:W-:Y:S02]  /*15a0*/  DFMA R22, R8, R30, R22 ;  /* 0x0000001e0816722b */ /* 0x008fe40000000016 */
[----:B------:R-:W-:-:S06]  /*15b0*/  DMUL R20, R6, R20 ;  /* 0x0000001406147228 */ /* 0x000fcc0000000000 */
[----:B------:R-:W-:Y:S01]  /*15c0*/  DFMA R22, R12, R26, R22 ;  /* 0x0000001a0c16722b */ /* 0x000fe20000000016 */
[----:B------:R0:W-:Y:S07]  /*15d0*/  STG.E.64 desc[UR8][R28.64], R20 ;  /* 0x000000141c007986 */ /* 0x0001ee000c101b08 */
[----:B------:R-:W-:Y:S01]  /*15e0*/  DMUL R22, R22, -2 ;  /* 0xc000000016167828 */ /* 0x000fe20000000000 */
[----:B0-----:R-:W-:-:S06]  /*15f0*/  IMAD.WIDE R20, R4, 0x8, R18 ;  /* 0x0000000804147825 */ /* 0x001fcc00078e0212 */
[----:B------:R-:W-:Y:S01]  /*1600*/  STG.E.64 desc[UR8][R24.64], R22 ;  /* 0x0000001618007986 */ /* 0x000fe2000c101b08 */
[----:B------:R-:W-:-:S03]  /*1610*/  IMAD.WIDE R28, R4, 0x8, R36 ;  /* 0x00000008041c7825 */ /* 0x000fc600078e0224 */
[----:B------:R-:W-:Y:S01]  /*1620*/  STG.E.64 desc[UR8][R18.64], R30 ;  /* 0x0000001e12007986 */ /* 0x000fe2000c101b08 */
[----:B------:R-:W-:-:S03]  /*1630*/  IMAD.WIDE R32, R4, 0x8, R20 ;  /* 0x0000000804207825 */ /* 0x000fc600078e0214 */
[----:B------:R0:W-:Y:S04]  /*1640*/  STG.E.64 desc[UR8][R20.64], R16 ;  /* 0x0000001014007986 */ /* 0x0001e8000c101b08 */
[----:B------:R1:W-:Y:S04]  /*1650*/  STG.E.64 desc[UR8][R32.64], R26 ;  /* 0x0000001a20007986 */ /* 0x0003e8000c101b08 */
[----:B------:R-:W2:Y:S04]  /*1660*/  LDG.E.64 R36, desc[UR8][R36.64] ;  /* 0x0000000824247981 */ /* 0x000ea8000c1e1b00 */
[----:B0-----:R-:W3:Y:S01]  /*1670*/  LDG.E.64 R16, desc[UR8][R28.64] ;  /* 0x000000081c107981 */ /* 0x001ee2000c1e1b00 */
[----:B------:R-:W-:-:S04]  /*1680*/  IMAD.WIDE R18, R4, 0x8, R28 ;  /* 0x0000000804127825 */ /* 0x000fc800078e021c */
[C---:B------:R-:W-:Y:S02]  /*1690*/  IMAD.WIDE R30, R4.reuse, 0x8, R14 ;  /* 0x00000008041e7825 */ /* 0x040fe400078e020e */
[----:B------:R0:W4:Y:S04]  /*16a0*/  LDG.E.64 R14, desc[UR8][R18.64] ;  /* 0x00000008120e7981 */ /* 0x000128000c1e1b00 */
[----:B------:R-:W4:Y:S01]  /*16b0*/  LDG.E.64 R28, desc[UR8][R30.64] ;  /* 0x000000081e1c7981 */ /* 0x000f22000c1e1b00 */
[----:B------:R-:W-:-:S04]  /*16c0*/  IMAD.WIDE R22, R4, 0x8, R32 ;  /* 0x0000000804167825 */ /* 0x000fc800078e0220 */
[----:B0-----:R-:W-:Y:S01]  /*16d0*/  IMAD.WIDE R18, R4, 0x8, R22 ;  /* 0x0000000804127825 */ /* 0x001fe200078e0216 */
[----:B------:R-:W-:-:S04]  /*16e0*/  IADD3 R2, PT, PT, R2, 0x4, RZ ;  /* 0x0000000402027810 */ /* 0x000fc80007ffe0ff */
[----:B------:R-:W-:Y:S01]  /*16f0*/  ISETP.NE.AND P0, PT, R2, R0, PT ;  /* 0x000000000200720c */ /* 0x000fe20003f05270 */
[----:B---3--:R-:W-:-:S08]  /*1700*/  DMUL R24, R10, R16 ;  /* 0x000000100a187228 */ /* 0x008fd00000000000 */
[----:B--2---:R-:W-:-:S08]  /*1710*/  DFMA R24, R8, R36, R24 ;  /* 0x000000240818722b */ /* 0x004fd00000000018 */
[----:B----4-:R-:W-:Y:S01]  /*1720*/  DFMA R20, R12, R14, R24 ;  /* 0x0000000e0c14722b */ /* 0x010fe20000000018 */
[----:B------:R-:W-:Y:S01]  /*1730*/  IMAD.WIDE R24, R4, 0x8, R18 ;  /* 0x0000000804187825 */ /* 0x000fe200078e0212 */
[----:B------:R-:W-:-:S03]  /*1740*/  DMUL R28, R6, R28 ;  /* 0x0000001c061c7228 */ /* 0x000fc60000000000 */
[----:B-1----:R-:W-:-:S03]  /*1750*/  IMAD.WIDE R26, R4, 0x8, R24 ;  /* 0x00000008041a7825 */ /* 0x002fc600078e0218 */
[----:B------:R-:W-:Y:S01]  /*1760*/  DMUL R20, R20, -2 ;  /* 0xc000000014147828 */ /* 0x000fe20000000000 */
[----:B------:R0:W-:Y:S01]  /*1770*/  STG.E.64 desc[UR8][R22.64], R28 ;  /* 0x0000001c16007986 */ /* 0x0001e2000c101b08 */
[----:B------:R-:W-:-:S05]  /*1780*/  IMAD.WIDE R30, R4, 0x8, R26 ;  /* 0x00000008041e7825 */ /* 0x000fca00078e021a */
[----:B------:R0:W-:Y:S04]  /*1790*/  STG.E.64 desc[UR8][R18.64], R20 ;  /* 0x0000001412007986 */ /* 0x0001e8000c101b08 */
[----:B------:R0:W-:Y:S04]  /*17a0*/  STG.E.64 desc[UR8][R24.64], R36 ;  /* 0x0000002418007986 */ /* 0x0001e8000c101b08 */
[----:B------:R0:W-:Y:S04]  /*17b0*/  STG.E.64 desc[UR8][R26.64], R16 ;  /* 0x000000101a007986 */ /* 0x0001e8000c101b08 */
[----:B------:R0:W-:Y:S01]  /*17c0*/  STG.E.64 desc[UR8][R30.64], R14 ;  /* 0x0000000e1e007986 */ /* 0x0001e2000c101b08 */
[----:B------:R-:W-:Y:S05]  /*17d0*/  @P0 BRA `(.L_x_9) ;  /* 0xfffffff8006c0947 */ /* 0x000fea000383ffff */
[----:B------:R-:W-:-:S07]  /*17e0*/  MOV R2, R0 ;  /* 0x0000000000027202 */ /* 0x000fce0000000f00 */
.L_x_8:
[----:B------:R-:W-:-:S13]  /*17f0*/  ISETP.NE.AND P0, PT, R34, RZ, PT ;  /* 0x000000ff2200720c */ /* 0x000fda0003f05270 */
[----:B------:R-:W-:Y:S05]  /*1800*/  @!P0 BRA `(.L_x_10) ;  /* 0x0000000400588947 */ /* 0x000fea0003800000 */
[----:B------:R-:W-:Y:S02]  /*1810*/  ISETP.NE.AND P0, PT, R34, 0x1, PT ;  /* 0x000000012200780c */ /* 0x000fe40003f05270 */
[----:B------:R-:W-:-:S11]  /*1820*/  LOP3.LUT P1, RZ, R5, 0x1, RZ, 0xc0, !PT ;  /* 0x0000000105ff7812 */ /* 0x000fd6000782c0ff */
[----:B------:R-:W-:Y:S05]  /*1830*/  @!P0 BRA `(.L_x_11) ;  /* 0x0000000000d48947 */ /* 0x000fea0003800000 */
[----:B0-----:R-:W0:Y:S01]  /*1840*/  LDC.64 R18, c[0x0][0x3b0] ;  /* 0x0000ec00ff127b82 */ /* 0x001e220000000a00 */
[----:B------:R-:W-:-:S07]  /*1850*/  IMAD R5, R2, UR5, R3 ;  /* 0x0000000502057c24 */ /* 0x000fce000f8e0203 */
[----:B------:R-:W1:Y:S08]  /*1860*/  LDC.64 R14, c[0x0][0x398] ;  /* 0x0000e600ff0e7b82 */ /* 0x000e700000000a00 */
[----:B------:R-:W2:Y:S01]  /*1870*/  LDC.64 R24, c[0x0][0x3b8] ;  /* 0x0000ee00ff187b82 */ /* 0x000ea20000000a00 */
[----:B0-----:R-:W-:-:S04]  /*1880*/  IMAD.WIDE R18, R5, 0x8, R18 ;  /* 0x0000000805127825 */ /* 0x001fc800078e0212 */
[----:B------:R-:W-:Y:S02]  /*1890*/  IMAD.WIDE R22, R4, 0x8, R18 ;  /* 0x0000000804167825 */ /* 0x000fe400078e0212 */
[----:B------:R-:W3:Y:S02]  /*18a0*/  LDG.E.64 R18, desc[UR8][R18.64] ;  /* 0x0000000812127981 */ /* 0x000ee4000c1e1b00 */
[----:B------:R-:W-:Y:S02]  /*18b0*/  IMAD R5, R2, R4, R3 ;  /* 0x0000000402057224 */ /* 0x000fe400078e0203 */
[----:B------:R0:W4:Y:S02]  /*18c0*/  LDG.E.64 R16, desc[UR8][R22.64] ;  /* 0x0000000816107981 */ /* 0x000124000c1e1b00 */
[----:B-1----:R-:W-:-:S05]  /*18d0*/  IMAD.WIDE R14, R5, 0x8, R14 ;  /* 0x00000008050e7825 */ /* 0x002fca00078e020e */
[----:B------:R-:W3:Y:S01]  /*18e0*/  LDG.E.64 R28, desc[UR8][R14.64] ;  /* 0x000000080e1c7981 */ /* 0x000ee2000c1e1b00 */
[----:B------:R-:W-:-:S05]  /*18f0*/  IMAD.WIDE R30, R4, 0x8, R22 ;  /* 0x00000008041e7825 */ /* 0x000fca00078e0216 */
[----:B------:R1:W3:Y:S01]  /*1900*/  LDG.E.64 R20, desc[UR8][R30.64] ;  /* 0x000000081e147981 */ /* 0x0002e2000c1e1b00 */
[----:B------:R-:W-:-:S04]  /*1910*/  IMAD R5, R2, UR4, R3 ;  /* 0x0000000402057c24 */ /* 0x000fc8000f8e0203 */
[----:B--2---:R-:W-:-:S04]  /*1920*/  IMAD.WIDE R24, R5, 0x8, R24 ;  /* 0x0000000805187825 */ /* 0x004fc800078e0218 */
[----:B0-----:R-:W-:-:S04]  /*1930*/  IMAD.WIDE R22, R4, 0x8, R24 ;  /* 0x0000000804167825 */ /* 0x001fc800078e0218 */
[----:B-1----:R-:W-:-:S04]  /*1940*/  IMAD.WIDE R30, R4, 0x8, R30 ;  /* 0x00000008041e7825 */ /* 0x002fc800078e021e */
[----:B------:R-:W-:Y:S01]  /*1950*/  IMAD.WIDE R32, R4, 0x8, R30 ;  /* 0x0000000804207825 */ /* 0x000fe200078e021e */
[----:B----45:R-:W-:Y:S02]  /*1960*/  DMUL R26, R10, R16 ;  /* 0x000000100a1a7228 */ /* 0x030fe40000000000 */
[----:B---3--:R-:W-:-:S06]  /*1970*/  DMUL R28, R6, R28 ;  /* 0x0000001c061c7228 */ /* 0x008fcc0000000000 */
[----:B------:R-:W-:Y:S01]  /*1980*/  DFMA R26, R8, R18, R26 ;  /* 0x00000012081a722b */ /* 0x000fe2000000001a */
[----:B------:R0:W-:Y:S07]  /*1990*/  STG.E.64 desc[UR8][R24.64], R28 ;  /* 0x0000001c18007986 */ /* 0x0001ee000c101b08 */
[----:B------:R-:W-:Y:S01]  /*19a0*/  DFMA R26, R12, R20, R26 ;  /* 0x000000140c1a722b */ /* 0x000fe2000000001a */
[----:B0-----:R-:W-:-:S07]  /*19b0*/  IMAD.WIDE R24, R4, 0x8, R22 ;  /* 0x0000000804187825 */ /* 0x001fce00078e0216 */
[----:B------:R-:W-:Y:S01]  /*19c0*/  DMUL R26, R26, -2 ;  /* 0xc00000001a1a7828 */ /* 0x000fe20000000000 */
[----:B------:R-:W-:-:S06]  /*19d0*/  IMAD.WIDE R28, R4, 0x8, R24 ;  /* 0x00000008041c7825 */ /* 0x000fcc00078e0218 */
[----:B------:R-:W-:Y:S01]  /*19e0*/  STG.E.64 desc[UR8][R22.64], R26 ;  /* 0x0000001a16007986 */ /* 0x000fe2000c101b08 */
[----:B------:R-:W-:-:S03]  /*19f0*/  IMAD.WIDE R36, R4, 0x8, R28 ;  /* 0x0000000804247825 */ /* 0x000fc600078e021c */
[----:B------:R-:W-:Y:S04]  /*1a00*/  STG.E.64 desc[UR8][R24.64], R18 ;  /* 0x0000001218007986 */ /* 0x000fe8000c101b08 */
[----:B------:R0:W-:Y:S04]  /*1a10*/  STG.E.64 desc[UR8][R28.64], R16 ;  /* 0x000000101c007986 */ /* 0x0001e8000c101b08 */
[----:B------:R1:W-:Y:S04]  /*1a20*/  STG.E.64 desc[UR8][R36.64], R20 ;  /* 0x0000001424007986 */ /* 0x0003e8000c101b08 */
[----:B------:R-:W2:Y:S04]  /*1a30*/  LDG.E.64 R30, desc[UR8][R30.64] ;  /* 0x000000081e1e7981 */ /* 0x000ea8000c1e1b00 */
[----:B0-----:R0:W1:Y:S01]  /*1a40*/  LDG.E.64 R16, desc[UR8][R32.64] ;  /* 0x0000000820107981 */ /* 0x001062000c1e1b00 */
[----:B------:R-:W-:-:S04]  /*1a50*/  IMAD.WIDE R18, R4, 0x8, R32 ;  /* 0x0000000804127825 */ /* 0x000fc800078e0220 */
[C---:B0-----:R-:W-:Y:S02]  /*1a60*/  IMAD.WIDE R32, R4.reuse, 0x8, R14 ;  /* 0x0000000804207825 */ /* 0x041fe400078e020e */
[----:B------:R0:W3:Y:S04]  /*1a70*/  LDG.E.64 R14, desc[UR8][R18.64] ;  /* 0x00000008120e7981 */ /* 0x0000e8000c1e1b00 */
[----:B------:R-:W4:Y:S01]  /*1a80*/  LDG.E.64 R26, desc[UR8][R32.64] ;  /* 0x00000008201a7981 */ /* 0x000f22000c1e1b00 */
[----:B------:R-:W-:-:S04]  /*1a90*/  IMAD.WIDE R22, R4, 0x8, R36 ;  /* 0x0000000804167825 */ /* 0x000fc800078e0224 */
[----:B0-----:R-:W-:Y:S01]  /*1aa0*/  IMAD.WIDE R18, R4, 0x8, R22 ;  /* 0x0000000804127825 */ /* 0x001fe200078e0216 */
[----:B------:R-:W-:Y:S01]  /*1ab0*/  IADD3 R2, PT, PT, R2, 0x2, RZ ;  /* 0x0000000202027810 */ /* 0x000fe20007ffe0ff */
[----:B-1----:R-:W-:-:S08]  /*1ac0*/  DMUL R20, R10, R16 ;  /* 0x000000100a147228 */ /* 0x002fd00000000000 */
[----:B--2---:R-:W-:-:S08]  /*1ad0*/  DFMA R24, R8, R30, R20 ;  /* 0x0000001e0818722b */ /* 0x004fd00000000014 */
[----:B---3--:R-:W-:Y:S01]  /*1ae0*/  DFMA R20, R12, R14, R24 ;  /* 0x0000000e0c14722b */ /* 0x008fe20000000018 */
[----:B------:R-:W-:Y:S01]  /*1af0*/  IMAD.WIDE R24, R4, 0x8, R18 ;  /* 0x0000000804187825 */ /* 0x000fe200078e0212 */
[----:B----4-:R-:W-:-:S03]  /*1b00*/  DMUL R28, R6, R26 ;  /* 0x0000001a061c7228 */ /* 0x010fc60000000000 */
[----:B------:R-:W-:-:S03]  /*1b10*/  IMAD.WIDE R26, R4, 0x8, R24 ;  /* 0x00000008041a7825 */ /* 0x000fc600078e0218 */
[----:B------:R-:W-:Y:S01]  /*1b20*/  DMUL R20, R20, -2 ;  /* 0xc000000014147828 */ /* 0x000fe20000000000 */
[----:B------:R1:W-:Y:S01]  /*1b30*/  STG.E.64 desc[UR8][R22.64], R28 ;  /* 0x0000001c16007986 */ /* 0x0003e2000c101b08 */
[----:B------:R-:W-:-:S05]  /*1b40*/  IMAD.WIDE R32, R4, 0x8, R26 ;  /* 0x0000000804207825 */ /* 0x000fca00078e021a */
[----:B------:R1:W-:Y:S04]  /*1b50*/  STG.E.64 desc[UR8][R18.64], R20 ;  /* 0x0000001412007986 */ /* 0x0003e8000c101b08 */
[----:B------:R1:W-:Y:S04]  /*1b60*/  STG.E.64 desc[UR8][R24.64], R30 ;  /* 0x0000001e18007986 */ /* 0x0003e8000c101b08 */
[----:B------:R1:W-:Y:S04]  /*1b70*/  STG.E.64 desc[UR8][R26.64], R16 ;  /* 0x000000101a007986 */ /* 0x0003e8000c101b08 */
[----:B------:R1:W-:Y:S02]  /*1b80*/  STG.E.64 desc[UR8][R32.64], R14 ;  /* 0x0000000e20007986 */ /* 0x0003e4000c101b08 */
.L_x_11:
[----:B------:R-:W-:Y:S05]  /*1b90*/  @!P1 BRA `(.L_x_10) ;  /* 0x0000000000749947 */ /* 0x000fea0003800000 */
[----:B01----:R-:W0:Y:S01]  /*1ba0*/  LDC.64 R16, c[0x0][0x3b0] ;  /* 0x0000ec00ff107b82 */ /* 0x003e220000000a00 */
[----:B------:R-:W-:-:S07]  /*1bb0*/  IMAD R5, R2, UR5, R3 ;  /* 0x0000000502057c24 */ /* 0x000fce000f8e0203 */
[----:B------:R-:W1:Y:S08]  /*1bc0*/  LDC.64 R20, c[0x0][0x398] ;  /* 0x0000e600ff147b82 */ /* 0x000e700000000a00 */
[----:B------:R-:W2:Y:S01]  /*1bd0*/  LDC.64 R26, c[0x0][0x3b8] ;  /* 0x0000ee00ff1a7b82 */ /* 0x000ea20000000a00 */
[----:B0-----:R-:W-:-:S04]  /*1be0*/  IMAD.WIDE R16, R5, 0x8, R16 ;  /* 0x0000000805107825 */ /* 0x001fc800078e0210 */
[C---:B------:R-:W-:Y:S02]  /*1bf0*/  IMAD.WIDE R22, R4.reuse, 0x8, R16 ;  /* 0x0000000804167825 */ /* 0x040fe400078e0210 */
[----:B------:R-:W3:Y:S04]  /*1c00*/  LDG.E.64 R16, desc[UR8][R16.64] ;  /* 0x0000000810107981 */ /* 0x000ee8000c1e1b00 */
[----:B------:R-:W4:Y:S01]  /*1c10*/  LDG.E.64 R14, desc[UR8][R22.64] ;  /* 0x00000008160e7981 */ /* 0x000f22000c1e1b00 */
[----:B------:R-:W-:-:S04]  /*1c20*/  IMAD.WIDE R18, R4, 0x8, R22 ;  /* 0x0000000804127825 */ /* 0x000fc800078e0216 */
[----:B------:R-:W-:Y:S02]  /*1c30*/  IMAD R5, R2, R4, R3 ;  /* 0x0000000402057224 */ /* 0x000fe400078e0203 */
[----:B------:R-:W3:Y:S02]  /*1c40*/  LDG.E.64 R18, desc[UR8][R18.64] ;  /* 0x0000000812127981 */ /* 0x000ee4000c1e1b00 */
[----:B-1----:R-:W-:-:S06]  /*1c50*/  IMAD.WIDE R20, R5, 0x8, R20 ;  /* 0x0000000805147825 */ /* 0x002fcc00078e0214 */
[----:B------:R-:W3:Y:S01]  /*1c60*/  LDG.E.64 R20, desc[UR8][R20.64] ;  /* 0x0000000814147981 */ /* 0x000ee2000c1e1b00 */
[----:B----45:R-:W-:Y:S01]  /*1c70*/  DMUL R24, R10, R14 ;  /* 0x0000000e0a187228 */ /* 0x030fe20000000000 */
[----:B------:R-:W-:-:S04]  /*1c80*/  IMAD R11, R2, UR4, R3 ;  /* 0x00000004020b7c24 */ /* 0x000fc8000f8e0203 */
[----:B--2---:R-:W-:-:S03]  /*1c90*/  IMAD.WIDE R10, R11, 0x8, R26 ;  /* 0x000000080b0a7825 */ /* 0x004fc600078e021a */
[----:B---3--:R-:W-:Y:S01]  /*1ca0*/  DFMA R24, R8, R16, R24 ;  /* 0x000000100818722b */ /* 0x008fe20000000018 */
[----:B------:R-:W-:-:S07]  /*1cb0*/  IMAD.WIDE R8, R4, 0x8, R10 ;  /* 0x0000000804087825 */ /* 0x000fce00078e020a */
[----:B------:R-:W-:Y:S01]  /*1cc0*/  DFMA R24, R12, R18, R24 ;  /* 0x000000120c18722b */ /* 0x000fe20000000018 */
[----:B------:R-:W-:Y:S01]  /*1cd0*/  IMAD.WIDE R12, R4, 0x8, R8 ;  /* 0x00000008040c7825 */ /* 0x000fe200078e0208 */
[----:B------:R-:W-:-:S03]  /*1ce0*/  DMUL R6, R6, R20 ;  /* 0x0000001406067228 */ /* 0x000fc60000000000 */
        /* <DEDUP_REMOVED lines=8> */
.L_x_10:
[----:B------:R-:W3:Y:S01]  /*1d70*/  LDCU UR6, c[0x0][0x360] ;  /* 0x00006c00ff0677ac */ /* 0x000ee20008000800 */
[----:B------:R-:W3:Y:S02]  /*1d80*/  LDC R2, c[0x0][0x370] ;  /* 0x0000dc00ff027b82 */ /* 0x000ee40000000800 */
[----:B---3--:R-:W-:-:S05]  /*1d90*/  IMAD R3, R2, UR6, R3 ;  /* 0x0000000602037c24 */ /* 0x008fca000f8e0203 */
[----:B------:R-:W-:-:S13]  /*1da0*/  ISETP.GE.AND P0, PT, R3, R4, PT ;  /* 0x000000040300720c */ /* 0x000fda0003f06270 */
[----:B------:R-:W-:Y:S05]  /*1db0*/  @!P0 BRA `(.L_x_12) ;  /* 0xfffffff000b88947 */ /* 0x000fea000383ffff */
[----:B------:R-:W-:Y:S05]  /*1dc0*/  EXIT ;  /* 0x000000000000794d */ /* 0x000fea0003800000 */
.L_x_13:
[----:B------:R-:W-:-:S00]  /*1dd0*/  BRA `(.L_x_13) ;  /* 0xfffffffc00fc7947 */ /* 0x000fc0000383ffff */
[----:B------:R-:W-:-:S00]  /*1de0*/  NOP ;  /* 0x0000000000007918 */ /* 0x000fc00000000000 */
        /* <DEDUP_REMOVED lines=9> */
.L_x_14:


//--------------------- .nv.shared.reserved.0     --------------------------
	.section	.nv.shared.reserved.0,"aw",@nobits
	.weak		__nv_reservedSMEM_offset_0_alias
	.size		__nv_reservedSMEM_offset_0_alias, 0, 64
	.other		__nv_reservedSMEM_offset_0_alias,@"STO_CUDA_RESERVED_SHARED STV_DEFAULT"
__nv_reservedSMEM_offset_0_alias:
	.zero		0
	.zero		64


//--------------------- .nv.constant0._Z20no_1e_tmpE_cs_kerneliiiPdS_S_S_S_S_ --------------------------
	.section	.nv.constant0._Z20no_1e_tmpE_cs_kerneliiiPdS_S_S_S_S_,"a",@progbits
	.sectionflags	@""
	.align	4
.nv.constant0._Z20no_1e_tmpE_cs_kerneliiiPdS_S_S_S_S_:
	.zero		960


//--------------------- SYMBOLS --------------------------

	.type		.nv.reservedSmem.offset0,@object
	.size		.nv.reservedSmem.offset0,0x4
